// auto-generated by cutlass_sweep.gemm — config: {"arch": "sm_100", "cluster_m": 2, "cluster_n": 1, "dtype": "bf16", "dtype_b": "bf16", "layout": "nt", "stages": 0, "tile_k": 128, "tile_m": 128, "tile_n": 128}
#include "cutlass/cutlass.h"
#include "cutlass/gemm/collective/collective_builder.hpp"
#include "cutlass/gemm/device/gemm_universal_adapter.h"
#include "cutlass/gemm/kernel/gemm_universal.hpp"
#include "cutlass/epilogue/collective/collective_builder.hpp"

using ElemA = cutlass::bfloat16_t;
using ElemB = cutlass::bfloat16_t;
using ElemCD = cutlass::bfloat16_t;
using Acc  = float;
using TileShape    = cute::Shape<cute::_128, cute::_128, cute::_128>;
using ClusterShape = cute::Shape<cute::_2, cute::_1, cute::_1>;

using CollectiveEpilogue = typename cutlass::epilogue::collective::CollectiveBuilder<
    cutlass::arch::Sm100, cutlass::arch::OpClassTensorOp,
    TileShape, ClusterShape,
    cutlass::epilogue::collective::EpilogueTileAuto,
    Acc, Acc,
    ElemCD, cutlass::layout::RowMajor, 128 / cutlass::sizeof_bits<ElemCD>::value,
    ElemCD, cutlass::layout::RowMajor, 128 / cutlass::sizeof_bits<ElemCD>::value,
    cutlass::epilogue::collective::EpilogueScheduleAuto
  >::CollectiveOp;

using CollectiveMainloop = typename cutlass::gemm::collective::CollectiveBuilder<
    cutlass::arch::Sm100, cutlass::arch::OpClassTensorOp,
    ElemA, cutlass::layout::RowMajor, 128 / cutlass::sizeof_bits<ElemA>::value,
    ElemB, cutlass::layout::ColumnMajor, 128 / cutlass::sizeof_bits<ElemB>::value,
    Acc,
    TileShape, ClusterShape,
    cutlass::gemm::collective::StageCountAutoCarveout<static_cast<int>(sizeof(typename CollectiveEpilogue::SharedStorage))>,
    cutlass::gemm::collective::KernelScheduleAuto
  >::CollectiveOp;

using GemmKernel = cutlass::gemm::kernel::GemmUniversal<
    cute::Shape<int,int,int,int>,
    CollectiveMainloop,
    CollectiveEpilogue
>;
using Gemm = cutlass::gemm::device::GemmUniversalAdapter<GemmKernel>;

// Force the device kernel symbol into the cubin without needing a host main.
auto* _anchor = &cutlass::device_kernel<GemmKernel>;


// ===== COMPILED SASS (sm_100a) =====

	.target	sm_100a

	.elftype	@"ET_EXEC"


//--------------------- .note.nv.tkinfo           --------------------------
	.section	.note.nv.tkinfo,"",@"SHT_NOTE"
	.sectionflags	@"SHF_NOTE_NV_TKINFO"
	.tkinfo
        /*0018*/ 	.word	0x00000002
        /*0030*/ 	.string	""
        /*0030*/ 	.string	"ptxas"
        /*0030*/ 	.string	"Cuda compilation tools, release 13.0, V13.0.88"
        /*0030*/ 	.string	"Build cuda_13.0.r13.0/compiler.36424714_0"
        /*0030*/ 	.string	"-arch sm_100a -m 64 "



//--------------------- .note.nv.cuinfo           --------------------------
	.section	.note.nv.cuinfo,"",@"SHT_NOTE"
	.sectionflags	@"SHF_NOTE_NV_CUINFO"
        /*0018*/ 	.short	0x0002
        /*001a*/ 	.short	0x0064
        /*001c*/ 	.short	0x0082
	.zero		2


//--------------------- .nv.info                  --------------------------
	.section	.nv.info,"",@"SHT_CUDA_INFO"
	.align	4


	//----- nvinfo : EIATTR_REGCOUNT
	.align		4
        /*0000*/ 	.byte	0x04, 0x2f
        /*0002*/ 	.short	(.L_19 - .L_18)
	.align		4
.L_18:
        /*0004*/ 	.word	index@(_ZN7cutlass13device_kernelINS_4gemm6kernel13GemmUniversalIN4cute5tupleIJiiiiEEENS1_10collective13CollectiveMmaINS1_35MainloopSm100TmaUmmaWarpSpecializedILi6ELi2ELi4ENS5_IJNS4_1CILi2EEENSA_ILi1EEESC_EEEEENS5_IJNSA_ILi128EEESF_SF_EEENS_10bfloat16_tENS5_IJlSC_lEEESH_SI_NS4_8TiledMMAINS4_8MMA_AtomIJNS4_26SM100_MMA_F16BF16_2x1SM_SSISH_SH_fLi128ELi128ELNS4_4UMMA5MajorE0ELSN_0ELNSM_7ScaleInE0ELSO_0EEEEEENS4_6LayoutINS5_IJSC_SC_SC_EEENS5_IJNSA_ILi0EEEST_ST_EEEEENS5_IJNS4_10UnderscoreESW_SW_EEEEENS4_18SM100_TMA_2SM_LOADENS4_14ComposedLayoutINS4_7SwizzleILi3ELi4ELi3EEENS4_18smem_ptr_flag_bitsILi16EEENSR_INS5_IJNSA_ILi8EEENSA_ILi64EEEEEENS5_IJS16_SC_EEEEEEEvNS4_8identityESZ_S1A_vS1B_EENS_8epilogue10collective18CollectiveEpilogueINS1D_23Sm100TmaWarpSpecializedILi4ELi2ELi16ELb1ELb0EEEJNS5_IJS16_SF_SF_EEENS5_IJNSR_IS16_SC_EENSR_INS5_IJNSA_ILi16EEESB_EEENS5_IJSC_S16_EEEEEEEESH_SI_SH_SI_NS1D_6fusion15FusionCallbacksIS1H_NS1P_17LinearCombinationISH_fSH_fLNS_15FloatRoundStyleE2EEES1I_S1O_JEEENS4_5SM1004TMEM4LOAD26SM100_TMEM_LOAD_32dp32b16xENS4_13SM90_TMA_LOADENS10_INS11_ILi1ELi4ELi3EEES14_NSR_INS5_IJS15_S1K_EEENS5_IJS1K_SC_EEEEEEENS4_39AutoVectorizingCopyWithAssumedAlignmentILi128EEENS4_14SM90_TMA_STOREES24_S26_S26_EEEvvEEEEvNT_6ParamsE)
        /*0008*/ 	.word	0x0000005b


	//----- nvinfo : EIATTR_FRAME_SIZE
	.align		4
.L_19:
        /*000c*/ 	.byte	0x04, 0x11
        /*000e*/ 	.short	(.L_21 - .L_20)
	.align		4
.L_20:
        /*0010*/ 	.word	index@($__internal_2_$__cuda_sm10x_tcgen05_guardrail_trap_unallocated_columns_being_dealloced)
        /*0014*/ 	.word	0x00000000


	//----- nvinfo : EIATTR_FRAME_SIZE
	.align		4
.L_21:
        /*0018*/ 	.byte	0x04, 0x11
        /*001a*/ 	.short	(.L_23 - .L_22)
	.align		4
.L_22:
        /*001c*/ 	.word	index@($__internal_1_$__cuda_sm10x_tcgen05_guardrail_trap_phase_invalid_during_alloc)
        /*0020*/ 	.word	0x00000000


	//----- nvinfo : EIATTR_FRAME_SIZE
	.align		4
.L_23:
        /*0024*/ 	.byte	0x04, 0x11
        /*0026*/ 	.short	(.L_25 - .L_24)
	.align		4
.L_24:
        /*0028*/ 	.word	index@($__internal_0_$__cuda_sm10x_tcgen05_guardrail_trap_col_being_dealloced_not_returned_by_alloc)
        /*002c*/ 	.word	0x00000000


	//----- nvinfo : EIATTR_FRAME_SIZE
	.align		4
.L_25:
        /*0030*/ 	.byte	0x04, 0x11
        /*0032*/ 	.short	(.L_27 - .L_26)
	.align		4
.L_26:
        /*0034*/ 	.word	index@(_ZN7cutlass13device_kernelINS_4gemm6kernel13GemmUniversalIN4cute5tupleIJiiiiEEENS1_10collective13CollectiveMmaINS1_35MainloopSm100TmaUmmaWarpSpecializedILi6ELi2ELi4ENS5_IJNS4_1CILi2EEENSA_ILi1EEESC_EEEEENS5_IJNSA_ILi128EEESF_SF_EEENS_10bfloat16_tENS5_IJlSC_lEEESH_SI_NS4_8TiledMMAINS4_8MMA_AtomIJNS4_26SM100_MMA_F16BF16_2x1SM_SSISH_SH_fLi128ELi128ELNS4_4UMMA5MajorE0ELSN_0ELNSM_7ScaleInE0ELSO_0EEEEEENS4_6LayoutINS5_IJSC_SC_SC_EEENS5_IJNSA_ILi0EEEST_ST_EEEEENS5_IJNS4_10UnderscoreESW_SW_EEEEENS4_18SM100_TMA_2SM_LOADENS4_14ComposedLayoutINS4_7SwizzleILi3ELi4ELi3EEENS4_18smem_ptr_flag_bitsILi16EEENSR_INS5_IJNSA_ILi8EEENSA_ILi64EEEEEENS5_IJS16_SC_EEEEEEEvNS4_8identityESZ_S1A_vS1B_EENS_8epilogue10collective18CollectiveEpilogueINS1D_23Sm100TmaWarpSpecializedILi4ELi2ELi16ELb1ELb0EEEJNS5_IJS16_SF_SF_EEENS5_IJNSR_IS16_SC_EENSR_INS5_IJNSA_ILi16EEESB_EEENS5_IJSC_S16_EEEEEEEESH_SI_SH_SI_NS1D_6fusion15FusionCallbacksIS1H_NS1P_17LinearCombinationISH_fSH_fLNS_15FloatRoundStyleE2EEES1I_S1O_JEEENS4_5SM1004TMEM4LOAD26SM100_TMEM_LOAD_32dp32b16xENS4_13SM90_TMA_LOADENS10_INS11_ILi1ELi4ELi3EEES14_NSR_INS5_IJS15_S1K_EEENS5_IJS1K_SC_EEEEEEENS4_39AutoVectorizingCopyWithAssumedAlignmentILi128EEENS4_14SM90_TMA_STOREES24_S26_S26_EEEvvEEEEvNT_6ParamsE)
        /*0038*/ 	.word	0x00000000


	//----- nvinfo : EIATTR_MIN_STACK_SIZE
	.align		4
.L_27:
        /*003c*/ 	.byte	0x04, 0x12
        /*003e*/ 	.short	(.L_29 - .L_28)
	.align		4
.L_28:
        /*0040*/ 	.word	index@(_ZN7cutlass13device_kernelINS_4gemm6kernel13GemmUniversalIN4cute5tupleIJiiiiEEENS1_10collective13CollectiveMmaINS1_35MainloopSm100TmaUmmaWarpSpecializedILi6ELi2ELi4ENS5_IJNS4_1CILi2EEENSA_ILi1EEESC_EEEEENS5_IJNSA_ILi128EEESF_SF_EEENS_10bfloat16_tENS5_IJlSC_lEEESH_SI_NS4_8TiledMMAINS4_8MMA_AtomIJNS4_26SM100_MMA_F16BF16_2x1SM_SSISH_SH_fLi128ELi128ELNS4_4UMMA5MajorE0ELSN_0ELNSM_7ScaleInE0ELSO_0EEEEEENS4_6LayoutINS5_IJSC_SC_SC_EEENS5_IJNSA_ILi0EEEST_ST_EEEEENS5_IJNS4_10UnderscoreESW_SW_EEEEENS4_18SM100_TMA_2SM_LOADENS4_14ComposedLayoutINS4_7SwizzleILi3ELi4ELi3EEENS4_18smem_ptr_flag_bitsILi16EEENSR_INS5_IJNSA_ILi8EEENSA_ILi64EEEEEENS5_IJS16_SC_EEEEEEEvNS4_8identityESZ_S1A_vS1B_EENS_8epilogue10collective18CollectiveEpilogueINS1D_23Sm100TmaWarpSpecializedILi4ELi2ELi16ELb1ELb0EEEJNS5_IJS16_SF_SF_EEENS5_IJNSR_IS16_SC_EENSR_INS5_IJNSA_ILi16EEESB_EEENS5_IJSC_S16_EEEEEEEESH_SI_SH_SI_NS1D_6fusion15FusionCallbacksIS1H_NS1P_17LinearCombinationISH_fSH_fLNS_15FloatRoundStyleE2EEES1I_S1O_JEEENS4_5SM1004TMEM4LOAD26SM100_TMEM_LOAD_32dp32b16xENS4_13SM90_TMA_LOADENS10_INS11_ILi1ELi4ELi3EEES14_NSR_INS5_IJS15_S1K_EEENS5_IJS1K_SC_EEEEEEENS4_39AutoVectorizingCopyWithAssumedAlignmentILi128EEENS4_14SM90_TMA_STOREES24_S26_S26_EEEvvEEEEvNT_6ParamsE)
        /*0044*/ 	.word	0x00000000
.L_29:


//--------------------- .nv.compat                --------------------------
	.section	.nv.compat,"",@"SHT_CUDA_COMPAT_INFO"
	.align	4
        /*0000*/ 	.byte	0x02, 0x09, 0x01, 0x00, 0x02, 0x02, 0x02, 0x00, 0x02, 0x05, 0x05, 0x00, 0x03, 0x07, 0x01, 0x01
        /*0010*/ 	.byte	0x02, 0x03, 0x01, 0x00, 0x02, 0x06, 0x01, 0x00, 0x04, 0x0b, 0x08, 0x00, 0x09, 0x00, 0x00, 0x00
        /*0020*/ 	.byte	0x00, 0x00, 0x00, 0x00


//--------------------- .nv.info._ZN7cutlass13device_kernelINS_4gemm6kernel13GemmUniversalIN4cute5tupleIJiiiiEEENS1_10collective13CollectiveMmaINS1_35MainloopSm100TmaUmmaWarpSpecializedILi6ELi2ELi4ENS5_IJNS4_1CILi2EEENSA_ILi1EEESC_EEEEENS5_IJNSA_ILi128EEESF_SF_EEENS_10bfloat16_tENS5_IJlSC_lEEESH_SI_NS4_8TiledMMAINS4_8MMA_AtomIJNS4_26SM100_MMA_F16BF16_2x1SM_SSISH_SH_fLi128ELi128ELNS4_4UMMA5MajorE0ELSN_0ELNSM_7ScaleInE0ELSO_0EEEEEENS4_6LayoutINS5_IJSC_SC_SC_EEENS5_IJNSA_ILi0EEEST_ST_EEEEENS5_IJNS4_10UnderscoreESW_SW_EEEEENS4_18SM100_TMA_2SM_LOADENS4_14ComposedLayoutINS4_7SwizzleILi3ELi4ELi3EEENS4_18smem_ptr_flag_bitsILi16EEENSR_INS5_IJNSA_ILi8EEENSA_ILi64EEEEEENS5_IJS16_SC_EEEEEEEvNS4_8identityESZ_S1A_vS1B_EENS_8epilogue10collective18CollectiveEpilogueINS1D_23Sm100TmaWarpSpecializedILi4ELi2ELi16ELb1ELb0EEEJNS5_IJS16_SF_SF_EEENS5_IJNSR_IS16_SC_EENSR_INS5_IJNSA_ILi16EEESB_EEENS5_IJSC_S16_EEEEEEEESH_SI_SH_SI_NS1D_6fusion15FusionCallbacksIS1H_NS1P_17LinearCombinationISH_fSH_fLNS_15FloatRoundStyleE2EEES1I_S1O_JEEENS4_5SM1004TMEM4LOAD26SM100_TMEM_LOAD_32dp32b16xENS4_13SM90_TMA_LOADENS10_INS11_ILi1ELi4ELi3EEES14_NSR_INS5_IJS15_S1K_EEENS5_IJS1K_SC_EEEEEEENS4_39AutoVectorizingCopyWithAssumedAlignmentILi128EEENS4_14SM90_TMA_STOREES24_S26_S26_EEEvvEEEEvNT_6ParamsE --------------------------
	.section	.nv.info._ZN7cutlass13device_kernelINS_4gemm6kernel13GemmUniversalIN4cute5tupleIJiiiiEEENS1_10collective13CollectiveMmaINS1_35MainloopSm100TmaUmmaWarpSpecializedILi6ELi2ELi4ENS5_IJNS4_1CILi2EEENSA_ILi1EEESC_EEEEENS5_IJNSA_ILi128EEESF_SF_EEENS_10bfloat16_tENS5_IJlSC_lEEESH_SI_NS4_8TiledMMAINS4_8MMA_AtomIJNS4_26SM100_MMA_F16BF16_2x1SM_SSISH_SH_fLi128ELi128ELNS4_4UMMA5MajorE0ELSN_0ELNSM_7ScaleInE0ELSO_0EEEEEENS4_6LayoutINS5_IJSC_SC_SC_EEENS5_IJNSA_ILi0EEEST_ST_EEEEENS5_IJNS4_10UnderscoreESW_SW_EEEEENS4_18SM100_TMA_2SM_LOADENS4_14ComposedLayoutINS4_7SwizzleILi3ELi4ELi3EEENS4_18smem_ptr_flag_bitsILi16EEENSR_INS5_IJNSA_ILi8EEENSA_ILi64EEEEEENS5_IJS16_SC_EEEEEEEvNS4_8identityESZ_S1A_vS1B_EENS_8epilogue10collective18CollectiveEpilogueINS1D_23Sm100TmaWarpSpecializedILi4ELi2ELi16ELb1ELb0EEEJNS5_IJS16_SF_SF_EEENS5_IJNSR_IS16_SC_EENSR_INS5_IJNSA_ILi16EEESB_EEENS5_IJSC_S16_EEEEEEEESH_SI_SH_SI_NS1D_6fusion15FusionCallbacksIS1H_NS1P_17LinearCombinationISH_fSH_fLNS_15FloatRoundStyleE2EEES1I_S1O_JEEENS4_5SM1004TMEM4LOAD26SM100_TMEM_LOAD_32dp32b16xENS4_13SM90_TMA_LOADENS10_INS11_ILi1ELi4ELi3EEES14_NSR_INS5_IJS15_S1K_EEENS5_IJS1K_SC_EEEEEEENS4_39AutoVectorizingCopyWithAssumedAlignmentILi128EEENS4_14SM90_TMA_STOREES24_S26_S26_EEEvvEEEEvNT_6ParamsE,"",@"SHT_CUDA_INFO"
	.sectionflags	@""
	.align	4


	//----- nvinfo : EIATTR_CUDA_API_VERSION
	.align		4
        /*0000*/ 	.byte	0x04, 0x37
        /*0002*/ 	.short	(.L_31 - .L_30)
.L_30:
        /*0004*/ 	.word	0x00000082


	//----- nvinfo : EIATTR_KPARAM_INFO
	.align		4
.L_31:
        /*0008*/ 	.byte	0x04, 0x17
        /*000a*/ 	.short	(.L_33 - .L_32)
.L_32:
        /*000c*/ 	.word	0x00000000
        /*0010*/ 	.short	0x0000
        /*0012*/ 	.short	0x0000
        /*0014*/ 	.byte	0x00, 0xf0, 0x01, 0x20


	//----- nvinfo : EIATTR_AT_ENTRY_FRAGMENTS
	.align		4
.L_33:
        /*0018*/ 	.byte	0x04, 0x4f
        /*001a*/ 	.short	(.L_35 - .L_34)


	//   ....[0]....
.L_34:
        /*001c*/ 	.word	0x00000007


	//----- nvinfo : EIATTR_RESERVED_SMEM_USED
	.align		4
.L_35:
        /*0020*/ 	.byte	0x01, 0x41
	.zero		2


	//----- nvinfo : EIATTR_SPARSE_MMA_MASK
	.align		4
        /*0024*/ 	.byte	0x03, 0x50
        /*0026*/ 	.short	0x0000


	//----- nvinfo : EIATTR_TCGEN05_2CTA_USED
	.align		4
        /*0028*/ 	.byte	0x01, 0x52
	.zero		2


	//----- nvinfo : EIATTR_MAXREG_COUNT
	.align		4
        /*002c*/ 	.byte	0x03, 0x1b
        /*002e*/ 	.short	0x00ff


	//----- nvinfo : EIATTR_NUM_BARRIERS
	.align		4
        /*0030*/ 	.byte	0x02, 0x4c
        /*0032*/ 	.byte	0x07
	.zero		1


	//----- nvinfo : EIATTR_EXTERNS
	.align		4
        /*0034*/ 	.byte	0x04, 0x0f
        /*0036*/ 	.short	(.L_37 - .L_36)


	//   ....[0]....
	.align		4
.L_36:
        /*0038*/ 	.word	index@(__assertfail)


	//----- nvinfo : EIATTR_MERCURY_ISA_VERSION
	.align		4
.L_37:
        /*003c*/ 	.byte	0x03, 0x5f
        /*003e*/ 	.short	0x0101


	//----- nvinfo : EIATTR_INT_WARP_WIDE_INSTR_OFFSETS
	.align		4
        /*0040*/ 	.byte	0x04, 0x31
        /*0042*/ 	.short	(.L_39 - .L_38)


	//   ....[0]....
.L_38:
        /*0044*/ 	.word	0x00000d50


	//   ....[1]....
        /*0048*/ 	.word	0x00000df0


	//   ....[2]....
        /*004c*/ 	.word	0x00002280


	//   ....[3]....
        /*0050*/ 	.word	0x00004440


	//   ....[4]....
        /*0054*/ 	.word	0x00004460


	//   ....[5]....
        /*0058*/ 	.word	0x00004490


	//   ....[6]....
        /*005c*/ 	.word	0x00004dd0


	//   ....[7]....
        /*0060*/ 	.word	0x00004df0


	//   ....[8]....
        /*0064*/ 	.word	0x00004ee0


	//   ....[9]....
        /*0068*/ 	.word	0x00004fa0


	//   ....[10]....
        /*006c*/ 	.word	0x00004fc0


	//   ....[11]....
        /*0070*/ 	.word	0x000050b0


	//   ....[12]....
        /*0074*/ 	.word	0x00005180


	//   ....[13]....
        /*0078*/ 	.word	0x000051a0


	//   ....[14]....
        /*007c*/ 	.word	0x000052d0


	//   ....[15]....
        /*0080*/ 	.word	0x00005450


	//   ....[16]....
        /*0084*/ 	.word	0x00005460


	//   ....[17]....
        /*0088*/ 	.word	0x000055f0


	//----- nvinfo : EIATTR_COOP_GROUP_MASK_REGIDS
	.align		4
.L_39:
        /*008c*/ 	.byte	0x04, 0x29
        /*008e*/ 	.short	(.L_41 - .L_40)


	//   ....[0]....
.L_40:
        /*0090*/ 	.word	0xffffffff


	//   ....[1]....
        /*0094*/ 	.word	0xffffffff


	//   ....[2]....
        /*0098*/ 	.word	0xffffffff


	//   ....[3]....
        /*009c*/ 	.word	0xffffffff


	//   ....[4]....
        /*00a0*/ 	.word	0xffffffff


	//   ....[5]....
        /*00a4*/ 	.word	0xffffffff


	//   ....[6]....
        /*00a8*/ 	.word	0xffffffff


	//   ....[7]....
        /*00ac*/ 	.word	0xffffffff


	//   ....[8]....
        /*00b0*/ 	.word	0xffffffff


	//   ....[9]....
        /*00b4*/ 	.word	0xffffffff


	//   ....[10]....
        /*00b8*/ 	.word	0xffffffff


	//   ....[11]....
        /*00bc*/ 	.word	0xffffffff


	//   ....[12]....
        /*00c0*/ 	.word	0xffffffff


	//   ....[13]....
        /*00c4*/ 	.word	0xffffffff


	//----- nvinfo : EIATTR_COOP_GROUP_INSTR_OFFSETS
	.align		4
.L_41:
        /*00c8*/ 	.byte	0x04, 0x28
        /*00ca*/ 	.short	(.L_43 - .L_42)


	//   ....[0]....
.L_42:
        /*00cc*/ 	.word	0x000000c0


	//   ....[1]....
        /*00d0*/ 	.word	0x00000500


	//   ....[2]....
        /*00d4*/ 	.word	0x000006c0


	//   ....[3]....
        /*00d8*/ 	.word	0x00000850


	//   ....[4]....
        /*00dc*/ 	.word	0x00000940


	//   ....[5]....
        /*00e0*/ 	.word	0x00000aa0


	//   ....[6]....
        /*00e4*/ 	.word	0x00000c30


	//   ....[7]....
        /*00e8*/ 	.word	0x00000e70


	//   ....[8]....
        /*00ec*/ 	.word	0x00002160


	//   ....[9]....
        /*00f0*/ 	.word	0x00003060


	//   ....[10]....
        /*00f4*/ 	.word	0x00003530


	//   ....[11]....
        /*00f8*/ 	.word	0x00003560


	//   ....[12]....
        /*00fc*/ 	.word	0x00004340


	//   ....[13]....
        /*0100*/ 	.word	0x00004550


	//----- nvinfo : EIATTR_VRC_CTA_INIT_COUNT
	.align		4
.L_43:
        /*0104*/ 	.byte	0x02, 0x4a
        /*0106*/ 	.byte	0x80
	.zero		1


	//----- nvinfo : EIATTR_SYSCALL_OFFSETS
	.align		4
        /*0108*/ 	.byte	0x04, 0x46
        /*010a*/ 	.short	(.L_45 - .L_44)


	//   ....[0]....
.L_44:
        /*010c*/ 	.word	0x000060b0


	//   ....[1]....
        /*0110*/ 	.word	0x000061a0


	//   ....[2]....
        /*0114*/ 	.word	0x000068e0


	//   ....[3]....
        /*0118*/ 	.word	0x00007200


	//   ....[4]....
        /*011c*/ 	.word	0x00007ac0


	//   ....[5]....
        /*0120*/ 	.word	0x00008380


	//----- nvinfo : EIATTR_MBARRIER_INSTR_OFFSETS
	.align		4
.L_45:
        /*0124*/ 	.byte	0x04, 0x39
        /*0126*/ 	.short	(.L_47 - .L_46)


	//   ....[0]....
.L_46:
        /*0128*/ 	.word	0x000005f0
        /*012c*/ 	.word	0x000000ff
        /*0130*/ 	.word	0x00000000
        /*0134*/ 	.short	0x0100
        /*0136*/ 	.byte	0x08
	.zero		1


	//   ....[1]....
        /*0138*/ 	.word	0x00000600
        /*013c*/ 	.word	0x000000ff
        /*0140*/ 	.word	0x00000030
        /*0144*/ 	.short	0x0100
        /*0146*/ 	.byte	0x08
	.zero		1


	//   ....[2]....
        /*0148*/ 	.word	0x00000610
        /*014c*/ 	.word	0x000000ff
        /*0150*/ 	.word	0x00000008
        /*0154*/ 	.short	0x0100
        /*0156*/ 	.byte	0x08
	.zero		1


	//   ....[3]....
        /*0158*/ 	.word	0x00000620
        /*015c*/ 	.word	0x000000ff
        /*0160*/ 	.word	0x00000038
        /*0164*/ 	.short	0x0100
        /*0166*/ 	.byte	0x08
	.zero		1


	//   ....[4]....
        /*0168*/ 	.word	0x00000630
        /*016c*/ 	.word	0x000000ff
        /*0170*/ 	.word	0x00000010
        /*0174*/ 	.short	0x0100
        /*0176*/ 	.byte	0x08
	.zero		1


	//   ....[5]....
        /*0178*/ 	.word	0x00000640
        /*017c*/ 	.word	0x000000ff
        /*0180*/ 	.word	0x00000040
        /*0184*/ 	.short	0x0100
        /*0186*/ 	.byte	0x08
	.zero		1


	//   ....[6]....
        /*0188*/ 	.word	0x00000650
        /*018c*/ 	.word	0x000000ff
        /*0190*/ 	.word	0x00000018
        /*0194*/ 	.short	0x0100
        /*0196*/ 	.byte	0x08
	.zero		1


	//   ....[7]....
        /*0198*/ 	.word	0x00000660
        /*019c*/ 	.word	0x000000ff
        /*01a0*/ 	.word	0x00000048
        /*01a4*/ 	.short	0x0100
        /*01a6*/ 	.byte	0x08
	.zero		1


	//   ....[8]....
        /*01a8*/ 	.word	0x00000670
        /*01ac*/ 	.word	0x000000ff
        /*01b0*/ 	.word	0x00000020
        /*01b4*/ 	.short	0x0100
        /*01b6*/ 	.byte	0x08
	.zero		1


	//   ....[9]....
        /*01b8*/ 	.word	0x00000680
        /*01bc*/ 	.word	0x000000ff
        /*01c0*/ 	.word	0x00000050
        /*01c4*/ 	.short	0x0100
        /*01c6*/ 	.byte	0x08
	.zero		1


	//   ....[10]....
        /*01c8*/ 	.word	0x00000690
        /*01cc*/ 	.word	0x000000ff
        /*01d0*/ 	.word	0x00000028
        /*01d4*/ 	.short	0x0100
        /*01d6*/ 	.byte	0x08
	.zero		1


	//   ....[11]....
        /*01d8*/ 	.word	0x000006a0
        /*01dc*/ 	.word	0x000000ff
        /*01e0*/ 	.word	0x00000058
        /*01e4*/ 	.short	0x0100
        /*01e6*/ 	.byte	0x08
	.zero		1


	//   ....[12]....
        /*01e8*/ 	.word	0x000007c0
        /*01ec*/ 	.word	0x000000ff
        /*01f0*/ 	.word	0x00000060
        /*01f4*/ 	.short	0x0100
        /*01f6*/ 	.byte	0x09
	.zero		1


	//   ....[13]....
        /*01f8*/ 	.word	0x000007d0
        /*01fc*/ 	.word	0x000000ff
        /*0200*/ 	.word	0x00000080
        /*0204*/ 	.short	0x0100
        /*0206*/ 	.byte	0x09
	.zero		1


	//   ....[14]....
        /*0208*/ 	.word	0x000007e0
        /*020c*/ 	.word	0x000000ff
        /*0210*/ 	.word	0x00000068
        /*0214*/ 	.short	0x0100
        /*0216*/ 	.byte	0x09
	.zero		1


	//   ....[15]....
        /*0218*/ 	.word	0x000007f0
        /*021c*/ 	.word	0x000000ff
        /*0220*/ 	.word	0x00000088
        /*0224*/ 	.short	0x0100
        /*0226*/ 	.byte	0x09
	.zero		1


	//   ....[16]....
        /*0228*/ 	.word	0x00000800
        /*022c*/ 	.word	0x000000ff
        /*0230*/ 	.word	0x00000070
        /*0234*/ 	.short	0x0100
        /*0236*/ 	.byte	0x09
	.zero		1


	//   ....[17]....
        /*0238*/ 	.word	0x00000810
        /*023c*/ 	.word	0x000000ff
        /*0240*/ 	.word	0x00000090
        /*0244*/ 	.short	0x0100
        /*0246*/ 	.byte	0x09
	.zero		1


	//   ....[18]....
        /*0248*/ 	.word	0x00000820
        /*024c*/ 	.word	0x000000ff
        /*0250*/ 	.word	0x00000078
        /*0254*/ 	.short	0x0100
        /*0256*/ 	.byte	0x09
	.zero		1


	//   ....[19]....
        /*0258*/ 	.word	0x00000830
        /*025c*/ 	.word	0x000000ff
        /*0260*/ 	.word	0x00000098
        /*0264*/ 	.short	0x0100
        /*0266*/ 	.byte	0x09
	.zero		1


	//   ....[20]....
        /*0268*/ 	.word	0x00000910
        /*026c*/ 	.word	0x000000ff
        /*0270*/ 	.word	0x000000a0
        /*0274*/ 	.short	0x0100
        /*0276*/ 	.byte	0x08
	.zero		1


	//   ....[21]....
        /*0278*/ 	.word	0x00000920
        /*027c*/ 	.word	0x000000ff
        /*0280*/ 	.word	0x000000a8
        /*0284*/ 	.short	0x0100
        /*0286*/ 	.byte	0x08
	.zero		1


	//   ....[22]....
        /*0288*/ 	.word	0x00000a50
        /*028c*/ 	.word	0x000000ff
        /*0290*/ 	.word	0x000000b0
        /*0294*/ 	.short	0x0100
        /*0296*/ 	.byte	0x08
	.zero		1


	//   ....[23]....
        /*0298*/ 	.word	0x00000a60
        /*029c*/ 	.word	0x000000ff
        /*02a0*/ 	.word	0x000000c0
        /*02a4*/ 	.short	0x0100
        /*02a6*/ 	.byte	0x08
	.zero		1


	//   ....[24]....
        /*02a8*/ 	.word	0x00000a70
        /*02ac*/ 	.word	0x000000ff
        /*02b0*/ 	.word	0x000000b8
        /*02b4*/ 	.short	0x0100
        /*02b6*/ 	.byte	0x08
	.zero		1


	//   ....[25]....
        /*02b8*/ 	.word	0x00000a80
        /*02bc*/ 	.word	0x000000ff
        /*02c0*/ 	.word	0x000000c8
        /*02c4*/ 	.short	0x0100
        /*02c6*/ 	.byte	0x08
	.zero		1


	//   ....[26]....
        /*02c8*/ 	.word	0x00000ba0
        /*02cc*/ 	.word	0x000000ff
        /*02d0*/ 	.word	0x000000d0
        /*02d4*/ 	.short	0x0100
        /*02d6*/ 	.byte	0x09
	.zero		1


	//   ....[27]....
        /*02d8*/ 	.word	0x00000bb0
        /*02dc*/ 	.word	0x000000ff
        /*02e0*/ 	.word	0x000000f0
        /*02e4*/ 	.short	0x0100
        /*02e6*/ 	.byte	0x09
	.zero		1


	//   ....[28]....
        /*02e8*/ 	.word	0x00000bc0
        /*02ec*/ 	.word	0x000000ff
        /*02f0*/ 	.word	0x000000d8
        /*02f4*/ 	.short	0x0100
        /*02f6*/ 	.byte	0x09
	.zero		1


	//   ....[29]....
        /*02f8*/ 	.word	0x00000bd0
        /*02fc*/ 	.word	0x000000ff
        /*0300*/ 	.word	0x000000f8
        /*0304*/ 	.short	0x0100
        /*0306*/ 	.byte	0x09
	.zero		1


	//   ....[30]....
        /*0308*/ 	.word	0x00000be0
        /*030c*/ 	.word	0x000000ff
        /*0310*/ 	.word	0x000000e0
        /*0314*/ 	.short	0x0100
        /*0316*/ 	.byte	0x09
	.zero		1


	//   ....[31]....
        /*0318*/ 	.word	0x00000bf0
        /*031c*/ 	.word	0x000000ff
        /*0320*/ 	.word	0x00000100
        /*0324*/ 	.short	0x0100
        /*0326*/ 	.byte	0x09
	.zero		1


	//   ....[32]....
        /*0328*/ 	.word	0x00000c00
        /*032c*/ 	.word	0x000000ff
        /*0330*/ 	.word	0x000000e8
        /*0334*/ 	.short	0x0100
        /*0336*/ 	.byte	0x09
	.zero		1


	//   ....[33]....
        /*0338*/ 	.word	0x00000c10
        /*033c*/ 	.word	0x000000ff
        /*0340*/ 	.word	0x00000108
        /*0344*/ 	.short	0x0100
        /*0346*/ 	.byte	0x09
	.zero		1


	//   ....[34]....
        /*0348*/ 	.word	0x00000d00
        /*034c*/ 	.word	0x000000ff
        /*0350*/ 	.word	0x00000110
        /*0354*/ 	.short	0x0100
        /*0356*/ 	.byte	0x08
	.zero		1


	//   ....[35]....
        /*0358*/ 	.word	0x00000d10
        /*035c*/ 	.word	0x000000ff
        /*0360*/ 	.word	0x00000120
        /*0364*/ 	.short	0x0100
        /*0366*/ 	.byte	0x08
	.zero		1


	//   ....[36]....
        /*0368*/ 	.word	0x00000d20
        /*036c*/ 	.word	0x000000ff
        /*0370*/ 	.word	0x00000118
        /*0374*/ 	.short	0x0100
        /*0376*/ 	.byte	0x08
	.zero		1


	//   ....[37]....
        /*0378*/ 	.word	0x00000d30
        /*037c*/ 	.word	0x000000ff
        /*0380*/ 	.word	0x00000128
        /*0384*/ 	.short	0x0100
        /*0386*/ 	.byte	0x08
	.zero		1


	//   ....[38]....
        /*0388*/ 	.word	0x00000e20
        /*038c*/ 	.word	0x000000ff
        /*0390*/ 	.word	0x00000130
        /*0394*/ 	.short	0x0100
        /*0396*/ 	.byte	0x07
	.zero		1


	//   ....[39]....
        /*0398*/ 	.word	0x00001830
        /*039c*/ 	.word	0x00000003
        /*03a0*/ 	.word	0x00000120
        /*03a4*/ 	.short	0x010a
        /*03a6*/ 	.byte	0xff
	.zero		1


	//   ....[40]....
        /*03a8*/ 	.word	0x00001860
        /*03ac*/ 	.word	0x00000003
        /*03b0*/ 	.word	0x00000110
        /*03b4*/ 	.short	0x0101
        /*03b6*/ 	.byte	0xff
	.zero		1


	//   ....[41]....
        /*03b8*/ 	.word	0x00001960
        /*03bc*/ 	.word	0x000000ff
        /*03c0*/ 	.word	0x00000030
        /*03c4*/ 	.short	0x010a
        /*03c6*/ 	.byte	0x08
	.zero		1


	//   ....[42]....
        /*03c8*/ 	.word	0x00001a20
        /*03cc*/ 	.word	0x000000ff
        /*03d0*/ 	.word	0x00000030
        /*03d4*/ 	.short	0x010a
        /*03d6*/ 	.byte	0x21
	.zero		1


	//   ....[43]....
        /*03d8*/ 	.word	0x00001bd0
        /*03dc*/ 	.word	0x000000ff
        /*03e0*/ 	.word	0x00000030
        /*03e4*/ 	.short	0x010a
        /*03e6*/ 	.byte	0x08
	.zero		1


	//   ....[44]....
        /*03e8*/ 	.word	0x00001d80
        /*03ec*/ 	.word	0x000000ff
        /*03f0*/ 	.word	0x000000a8
        /*03f4*/ 	.short	0x0101
        /*03f6*/ 	.byte	0x06
	.zero		1


	//   ....[45]....
        /*03f8*/ 	.word	0x00001da0
        /*03fc*/ 	.word	0x000000ff
        /*0400*/ 	.word	0x00000030
        /*0404*/ 	.short	0x010a
        /*0406*/ 	.byte	0x08
	.zero		1


	//   ....[46]....
        /*0408*/ 	.word	0x00001e20
        /*040c*/ 	.word	0x000000ff
        /*0410*/ 	.word	0x00000030
        /*0414*/ 	.short	0x010a
        /*0416*/ 	.byte	0x21
	.zero		1


	//   ....[47]....
        /*0418*/ 	.word	0x00001fb0
        /*041c*/ 	.word	0x000000ff
        /*0420*/ 	.word	0x00000030
        /*0424*/ 	.short	0x010a
        /*0426*/ 	.byte	0x08
	.zero		1


	//   ....[48]....
        /*0428*/ 	.word	0x00002190
        /*042c*/ 	.word	0x00000002
        /*0430*/ 	.word	0x000000b0
        /*0434*/ 	.short	0x010a
        /*0436*/ 	.byte	0xff
	.zero		1


	//   ....[49]....
        /*0438*/ 	.word	0x00002250
        /*043c*/ 	.word	0x00000002
        /*0440*/ 	.word	0x00000000
        /*0444*/ 	.short	0x0101
        /*0446*/ 	.byte	0xff
	.zero		1


	//   ....[50]....
        /*0448*/ 	.word	0x000027b0
        /*044c*/ 	.word	0x000000ff
        /*0450*/ 	.word	0x00000000
        /*0454*/ 	.short	0x010a
        /*0456*/ 	.byte	0x04
	.zero		1


	//   ....[51]....
        /*0458*/ 	.word	0x00002840
        /*045c*/ 	.word	0x000000ff
        /*0460*/ 	.word	0x00000000
        /*0464*/ 	.short	0x010a
        /*0466*/ 	.byte	0x04
	.zero		1


	//   ....[52]....
        /*0468*/ 	.word	0x000028d0
        /*046c*/ 	.word	0x000000ff
        /*0470*/ 	.word	0x00000000
        /*0474*/ 	.short	0x010a
        /*0476*/ 	.byte	0x04
	.zero		1


	//   ....[53]....
        /*0478*/ 	.word	0x00002960
        /*047c*/ 	.word	0x000000ff
        /*0480*/ 	.word	0x00000000
        /*0484*/ 	.short	0x010a
        /*0486*/ 	.byte	0x04
	.zero		1


	//   ....[54]....
        /*0488*/ 	.word	0x000029f0
        /*048c*/ 	.word	0x000000ff
        /*0490*/ 	.word	0x00000000
        /*0494*/ 	.short	0x010a
        /*0496*/ 	.byte	0x04
	.zero		1


	//   ....[55]....
        /*0498*/ 	.word	0x00002a90
        /*049c*/ 	.word	0x00000000
        /*04a0*/ 	.word	0x00000000
        /*04a4*/ 	.short	0x010a
        /*04a6*/ 	.byte	0xff
	.zero		1


	//   ....[56]....
        /*04a8*/ 	.word	0x00002bc0
        /*04ac*/ 	.word	0x00000000
        /*04b0*/ 	.word	0x00000110
        /*04b4*/ 	.short	0x010a
        /*04b6*/ 	.byte	0xff
	.zero		1


	//   ....[57]....
        /*04b8*/ 	.word	0x00002c30
        /*04bc*/ 	.word	0x00000004
        /*04c0*/ 	.word	0x00000000
        /*04c4*/ 	.short	0x0101
        /*04c6*/ 	.byte	0xff
	.zero		1


	//   ....[58]....
        /*04c8*/ 	.word	0x00002c50
        /*04cc*/ 	.word	0x000000ff
        /*04d0*/ 	.word	0x000000c0
        /*04d4*/ 	.short	0x010a
        /*04d6*/ 	.byte	0x05
	.zero		1


	//   ....[59]....
        /*04d8*/ 	.word	0x00002d70
        /*04dc*/ 	.word	0x00000000
        /*04e0*/ 	.word	0x000000b0
        /*04e4*/ 	.short	0x010a
        /*04e6*/ 	.byte	0xff
	.zero		1


	//   ....[60]....
        /*04e8*/ 	.word	0x00002e70
        /*04ec*/ 	.word	0x00000000
        /*04f0*/ 	.word	0x00000000
        /*04f4*/ 	.short	0x0101
        /*04f6*/ 	.byte	0xff
	.zero		1


	//   ....[61]....
        /*04f8*/ 	.word	0x00002f00
        /*04fc*/ 	.word	0x000000ff
        /*0500*/ 	.word	0x000000c0
        /*0504*/ 	.short	0x0106
        /*0506*/ 	.byte	0x05
	.zero		1


	//   ....[62]....
        /*0508*/ 	.word	0x00002f20
        /*050c*/ 	.word	0x000000ff
        /*0510*/ 	.word	0x000000c0
        /*0514*/ 	.short	0x010a
        /*0516*/ 	.byte	0x05
	.zero		1


	//   ....[63]....
        /*0518*/ 	.word	0x00002fb0
        /*051c*/ 	.word	0x000000ff
        /*0520*/ 	.word	0x000000c0
        /*0524*/ 	.short	0x0106
        /*0526*/ 	.byte	0x04
	.zero		1


	//   ....[64]....
        /*0528*/ 	.word	0x00002ff0
        /*052c*/ 	.word	0x00000000
        /*0530*/ 	.word	0x000000c0
        /*0534*/ 	.short	0x010a
        /*0536*/ 	.byte	0xff
	.zero		1


	//   ....[65]....
        /*0538*/ 	.word	0x00003230
        /*053c*/ 	.word	0x000000ff
        /*0540*/ 	.word	0x00000008
        /*0544*/ 	.short	0x010a
        /*0546*/ 	.byte	0x06
	.zero		1


	//   ....[66]....
        /*0548*/ 	.word	0x00003250
        /*054c*/ 	.word	0x000000ff
        /*0550*/ 	.word	0x00000008
        /*0554*/ 	.short	0x010a
        /*0556*/ 	.byte	0x06
	.zero		1


	//   ....[67]....
        /*0558*/ 	.word	0x000033e0
        /*055c*/ 	.word	0x000000ff
        /*0560*/ 	.word	0x00000008
        /*0564*/ 	.short	0x010a
        /*0566*/ 	.byte	0x06
	.zero		1


	//   ....[68]....
        /*0568*/ 	.word	0x00003400
        /*056c*/ 	.word	0x000000ff
        /*0570*/ 	.word	0x00000008
        /*0574*/ 	.short	0x010a
        /*0576*/ 	.byte	0x06
	.zero		1


	//   ....[69]....
        /*0578*/ 	.word	0x000034c0
        /*057c*/ 	.word	0x000000ff
        /*0580*/ 	.word	0x00000000
        /*0584*/ 	.short	0x0101
        /*0586*/ 	.byte	0x07
	.zero		1


	//   ....[70]....
        /*0588*/ 	.word	0x00003880
        /*058c*/ 	.word	0x00000000
        /*0590*/ 	.word	0x000000b0
        /*0594*/ 	.short	0x010a
        /*0596*/ 	.byte	0xff
	.zero		1


	//   ....[71]....
        /*0598*/ 	.word	0x00003940
        /*059c*/ 	.word	0x00000000
        /*05a0*/ 	.word	0x00000000
        /*05a4*/ 	.short	0x0101
        /*05a6*/ 	.byte	0xff
	.zero		1


	//   ....[72]....
        /*05a8*/ 	.word	0x000039f0
        /*05ac*/ 	.word	0x000000ff
        /*05b0*/ 	.word	0x00000000
        /*05b4*/ 	.short	0x010a
        /*05b6*/ 	.byte	0x09
	.zero		1


	//   ....[73]....
        /*05b8*/ 	.word	0x00003a10
        /*05bc*/ 	.word	0x000000ff
        /*05c0*/ 	.word	0x000000f0
        /*05c4*/ 	.short	0x010a
        /*05c6*/ 	.byte	0x08
	.zero		1


	//   ....[74]....
        /*05c8*/ 	.word	0x00003ac0
        /*05cc*/ 	.word	0x000000ff
        /*05d0*/ 	.word	0x00000000
        /*05d4*/ 	.short	0x010a
        /*05d6*/ 	.byte	0x0e
	.zero		1


	//   ....[75]....
        /*05d8*/ 	.word	0x00003bf0
        /*05dc*/ 	.word	0x000000ff
        /*05e0*/ 	.word	0x00000000
        /*05e4*/ 	.short	0x010a
        /*05e6*/ 	.byte	0x26
	.zero		1


	//   ....[76]....
        /*05e8*/ 	.word	0x00004030
        /*05ec*/ 	.word	0x000000ff
        /*05f0*/ 	.word	0x00000000
        /*05f4*/ 	.short	0x010a
        /*05f6*/ 	.byte	0x08
	.zero		1


	//   ....[77]....
        /*05f8*/ 	.word	0x000040c0
        /*05fc*/ 	.word	0x000000ff
        /*0600*/ 	.word	0x00000000
        /*0604*/ 	.short	0x010a
        /*0606*/ 	.byte	0x08
	.zero		1


	//   ....[78]....
        /*0608*/ 	.word	0x00004150
        /*060c*/ 	.word	0x000000ff
        /*0610*/ 	.word	0x00000000
        /*0614*/ 	.short	0x010a
        /*0616*/ 	.byte	0x08
	.zero		1


	//   ....[79]....
        /*0618*/ 	.word	0x000041f0
        /*061c*/ 	.word	0x00000000
        /*0620*/ 	.word	0x00000000
        /*0624*/ 	.short	0x010a
        /*0626*/ 	.byte	0xff
	.zero		1


	//   ....[80]....
        /*0628*/ 	.word	0x00004230
        /*062c*/ 	.word	0x00000000
        /*0630*/ 	.word	0x00000000
        /*0634*/ 	.short	0x010a
        /*0636*/ 	.byte	0xff
	.zero		1


	//   ....[81]....
        /*0638*/ 	.word	0x000042a0
        /*063c*/ 	.word	0x000000ff
        /*0640*/ 	.word	0x00000000
        /*0644*/ 	.short	0x0101
        /*0646*/ 	.byte	0x05
	.zero		1


	//   ....[82]....
        /*0648*/ 	.word	0x000042e0
        /*064c*/ 	.word	0x000000ff
        /*0650*/ 	.word	0x00000130
        /*0654*/ 	.short	0x010a
        /*0656*/ 	.byte	0x07
	.zero		1


	//   ....[83]....
        /*0658*/ 	.word	0x00004330
        /*065c*/ 	.word	0x000000ff
        /*0660*/ 	.word	0x00000000
        /*0664*/ 	.short	0x0101
        /*0666*/ 	.byte	0x05
	.zero		1


	//   ....[84]....
        /*0668*/ 	.word	0x00004780
        /*066c*/ 	.word	0x00000000
        /*0670*/ 	.word	0x000000b0
        /*0674*/ 	.short	0x010a
        /*0676*/ 	.byte	0xff
	.zero		1


	//   ....[85]....
        /*0678*/ 	.word	0x00004840
        /*067c*/ 	.word	0x00000000
        /*0680*/ 	.word	0x00000000
        /*0684*/ 	.short	0x0101
        /*0686*/ 	.byte	0xff
	.zero		1


	//   ....[86]....
        /*0688*/ 	.word	0x00004b60
        /*068c*/ 	.word	0x000000ff
        /*0690*/ 	.word	0x000000a8
        /*0694*/ 	.short	0x010a
        /*0696*/ 	.byte	0x07
	.zero		1


	//   ....[87]....
        /*0698*/ 	.word	0x00004d50
        /*069c*/ 	.word	0x000000ff
        /*06a0*/ 	.word	0x00000080
        /*06a4*/ 	.short	0x010a
        /*06a6*/ 	.byte	0x07
	.zero		1


	//   ....[88]....
        /*06a8*/ 	.word	0x00004f40
        /*06ac*/ 	.word	0x000000ff
        /*06b0*/ 	.word	0x00000060
        /*06b4*/ 	.short	0x010b
        /*06b6*/ 	.byte	0x07
	.zero		1


	//   ....[89]....
        /*06b8*/ 	.word	0x00004f50
        /*06bc*/ 	.word	0x000000ff
        /*06c0*/ 	.word	0x00000000
        /*06c4*/ 	.short	0x0101
        /*06c6*/ 	.byte	0x0e
	.zero		1


	//   ....[90]....
        /*06c8*/ 	.word	0x00004f70
        /*06cc*/ 	.word	0x000000ff
        /*06d0*/ 	.word	0x00000088
        /*06d4*/ 	.short	0x010a
        /*06d6*/ 	.byte	0x07
	.zero		1


	//   ....[91]....
        /*06d8*/ 	.word	0x00005120
        /*06dc*/ 	.word	0x000000ff
        /*06e0*/ 	.word	0x00000068
        /*06e4*/ 	.short	0x010b
        /*06e6*/ 	.byte	0x07
	.zero		1


	//   ....[92]....
        /*06e8*/ 	.word	0x00005130
        /*06ec*/ 	.word	0x000000ff
        /*06f0*/ 	.word	0x00000000
        /*06f4*/ 	.short	0x0101
        /*06f6*/ 	.byte	0x0e
	.zero		1


	//   ....[93]....
        /*06f8*/ 	.word	0x00005140
        /*06fc*/ 	.word	0x000000ff
        /*0700*/ 	.word	0x00000090
        /*0704*/ 	.short	0x010a
        /*0706*/ 	.byte	0x07
	.zero		1


	//   ....[94]....
        /*0708*/ 	.word	0x00005370
        /*070c*/ 	.word	0x000000ff
        /*0710*/ 	.word	0x00000070
        /*0714*/ 	.short	0x010b
        /*0716*/ 	.byte	0x07
	.zero		1


	//   ....[95]....
        /*0718*/ 	.word	0x000053e0
        /*071c*/ 	.word	0x000000ff
        /*0720*/ 	.word	0x00000000
        /*0724*/ 	.short	0x0101
        /*0726*/ 	.byte	0x0e
	.zero		1


	//   ....[96]....
        /*0728*/ 	.word	0x00005420
        /*072c*/ 	.word	0x000000ff
        /*0730*/ 	.word	0x00000098
        /*0734*/ 	.short	0x010a
        /*0736*/ 	.byte	0x07
	.zero		1


	//   ....[97]....
        /*0738*/ 	.word	0x00005650
        /*073c*/ 	.word	0x000000ff
        /*0740*/ 	.word	0x00000078
        /*0744*/ 	.short	0x010b
        /*0746*/ 	.byte	0x07
	.zero		1


	//   ....[98]....
        /*0748*/ 	.word	0x00005670
        /*074c*/ 	.word	0x000000ff
        /*0750*/ 	.word	0x00000000
        /*0754*/ 	.short	0x0101
        /*0756*/ 	.byte	0x0d
	.zero		1


	//   ....[99]....
        /*0758*/ 	.word	0x000056a0
        /*075c*/ 	.word	0x000000ff
        /*0760*/ 	.word	0x00000080
        /*0764*/ 	.short	0x010a
        /*0766*/ 	.byte	0x07
	.zero		1


	//   ....[100]....
        /*0768*/ 	.word	0x000056c0
        /*076c*/ 	.word	0x000000ff
        /*0770*/ 	.word	0x00000088
        /*0774*/ 	.short	0x010a
        /*0776*/ 	.byte	0x07
	.zero		1


	//   ....[101]....
        /*0778*/ 	.word	0x000056e0
        /*077c*/ 	.word	0x000000ff
        /*0780*/ 	.word	0x00000090
        /*0784*/ 	.short	0x010a
        /*0786*/ 	.byte	0x07
	.zero		1


	//   ....[102]....
        /*0788*/ 	.word	0x00005720
        /*078c*/ 	.word	0x00000000
        /*0790*/ 	.word	0x00000098
        /*0794*/ 	.short	0x010a
        /*0796*/ 	.byte	0xff
	.zero		1


	//   ....[103]....
        /*0798*/ 	.word	0x00005a70
        /*079c*/ 	.word	0x00000000
        /*07a0*/ 	.word	0x000000b0
        /*07a4*/ 	.short	0x010a
        /*07a6*/ 	.byte	0xff
	.zero		1


	//   ....[104]....
        /*07a8*/ 	.word	0x00005b80
        /*07ac*/ 	.word	0x00000000
        /*07b0*/ 	.word	0x00000000
        /*07b4*/ 	.short	0x0101
        /*07b6*/ 	.byte	0xff
	.zero		1


	//   ....[105]....
        /*07b8*/ 	.word	0x000065a0
        /*07bc*/ 	.word	0x000000ff
        /*07c0*/ 	.word	0x00000060
        /*07c4*/ 	.short	0x010a
        /*07c6*/ 	.byte	0x30
	.zero		1


	//   ....[106]....
        /*07c8*/ 	.word	0x000065e0
        /*07cc*/ 	.word	0x0000004a
        /*07d0*/ 	.word	0x000000d0
        /*07d4*/ 	.short	0x010a
        /*07d6*/ 	.byte	0xff
	.zero		1


	//   ....[107]....
        /*07d8*/ 	.word	0x000066f0
        /*07dc*/ 	.word	0x000000ff
        /*07e0*/ 	.word	0x00000060
        /*07e4*/ 	.short	0x010a
        /*07e6*/ 	.byte	0x30
	.zero		1


	//   ....[108]....
        /*07e8*/ 	.word	0x000067c0
        /*07ec*/ 	.word	0x0000004a
        /*07f0*/ 	.word	0x000000d0
        /*07f4*/ 	.short	0x010a
        /*07f6*/ 	.byte	0xff
	.zero		1


	//   ....[109]....
        /*07f8*/ 	.word	0x00006f70
        /*07fc*/ 	.word	0x00000000
        /*0800*/ 	.word	0x00000000
        /*0804*/ 	.short	0x0101
        /*0806*/ 	.byte	0xff
	.zero		1


	//   ....[110]....
        /*0808*/ 	.word	0x00006f80
        /*080c*/ 	.word	0x00000003
        /*0810*/ 	.word	0x00000060
        /*0814*/ 	.short	0x010a
        /*0816*/ 	.byte	0xff
	.zero		1


	//   ....[111]....
        /*0818*/ 	.word	0x00007040
        /*081c*/ 	.word	0x00000003
        /*0820*/ 	.word	0x00000060
        /*0824*/ 	.short	0x010a
        /*0826*/ 	.byte	0xff
	.zero		1


	//   ....[112]....
        /*0828*/ 	.word	0x00007830
        /*082c*/ 	.word	0x00000052
        /*0830*/ 	.word	0x00000000
        /*0834*/ 	.short	0x0101
        /*0836*/ 	.byte	0xff
	.zero		1


	//   ....[113]....
        /*0838*/ 	.word	0x00007850
        /*083c*/ 	.word	0x00000053
        /*0840*/ 	.word	0x00000060
        /*0844*/ 	.short	0x010a
        /*0846*/ 	.byte	0xff
	.zero		1


	//   ....[114]....
        /*0848*/ 	.word	0x00007900
        /*084c*/ 	.word	0x00000053
        /*0850*/ 	.word	0x00000060
        /*0854*/ 	.short	0x010a
        /*0856*/ 	.byte	0xff
	.zero		1


	//   ....[115]....
        /*0858*/ 	.word	0x000080f0
        /*085c*/ 	.word	0x00000052
        /*0860*/ 	.word	0x00000000
        /*0864*/ 	.short	0x0101
        /*0866*/ 	.byte	0xff
	.zero		1


	//   ....[116]....
        /*0868*/ 	.word	0x00008110
        /*086c*/ 	.word	0x00000058
        /*0870*/ 	.word	0x00000060
        /*0874*/ 	.short	0x010a
        /*0876*/ 	.byte	0xff
	.zero		1


	//   ....[117]....
        /*0878*/ 	.word	0x000081c0
        /*087c*/ 	.word	0x00000058
        /*0880*/ 	.word	0x00000060
        /*0884*/ 	.short	0x010a
        /*0886*/ 	.byte	0xff
	.zero		1


	//   ....[118]....
        /*0888*/ 	.word	0x000084d0
        /*088c*/ 	.word	0x0000004a
        /*0890*/ 	.word	0x00000000
        /*0894*/ 	.short	0x0101
        /*0896*/ 	.byte	0xff
	.zero		1


	//   ....[119]....
        /*0898*/ 	.word	0x00008a00
        /*089c*/ 	.word	0x00000002
        /*08a0*/ 	.word	0x00000000
        /*08a4*/ 	.short	0x0101
        /*08a6*/ 	.byte	0xff
	.zero		1


	//   ....[120]....
        /*08a8*/ 	.word	0x00008c70
        /*08ac*/ 	.word	0x000000ff
        /*08b0*/ 	.word	0x00000000
        /*08b4*/ 	.short	0x0101
        /*08b6*/ 	.byte	0x04
	.zero		1


	//   ....[121]....
        /*08b8*/ 	.word	0x00008c90
        /*08bc*/ 	.word	0x00000003
        /*08c0*/ 	.word	0x00000120
        /*08c4*/ 	.short	0x010a
        /*08c6*/ 	.byte	0xff
	.zero		1


	//   ....[122]....
        /*08c8*/ 	.word	0x00008cf0
        /*08cc*/ 	.word	0x00000002
        /*08d0*/ 	.word	0x00000030
        /*08d4*/ 	.short	0x010a
        /*08d6*/ 	.byte	0xff
	.zero		1


	//   ....[123]....
        /*08d8*/ 	.word	0x00008d50
        /*08dc*/ 	.word	0x00000002
        /*08e0*/ 	.word	0x00000030
        /*08e4*/ 	.short	0x010a
        /*08e6*/ 	.byte	0xff
	.zero		1


	//   ....[124]....
        /*08e8*/ 	.word	0x00008da0
        /*08ec*/ 	.word	0x00000002
        /*08f0*/ 	.word	0x000000b0
        /*08f4*/ 	.short	0x010a
        /*08f6*/ 	.byte	0xff
	.zero		1


	//   ....[125]....
        /*08f8*/ 	.word	0x00008e00
        /*08fc*/ 	.word	0x00000000
        /*0900*/ 	.word	0x00000000
        /*0904*/ 	.short	0x010a
        /*0906*/ 	.byte	0xff
	.zero		1


	//   ....[126]....
        /*0908*/ 	.word	0x00008e60
        /*090c*/ 	.word	0x00000000
        /*0910*/ 	.word	0x00000000
        /*0914*/ 	.short	0x010a
        /*0916*/ 	.byte	0xff
	.zero		1


	//   ....[127]....
        /*0918*/ 	.word	0x00008ec0
        /*091c*/ 	.word	0x00000000
        /*0920*/ 	.word	0x00000000
        /*0924*/ 	.short	0x010a
        /*0926*/ 	.byte	0xff
	.zero		1


	//   ....[128]....
        /*0928*/ 	.word	0x00008f20
        /*092c*/ 	.word	0x00000000
        /*0930*/ 	.word	0x00000000
        /*0934*/ 	.short	0x010a
        /*0936*/ 	.byte	0xff
	.zero		1


	//   ....[129]....
        /*0938*/ 	.word	0x00008f80
        /*093c*/ 	.word	0x00000000
        /*0940*/ 	.word	0x00000000
        /*0944*/ 	.short	0x010a
        /*0946*/ 	.byte	0xff
	.zero		1


	//   ....[130]....
        /*0948*/ 	.word	0x00008fd0
        /*094c*/ 	.word	0x00000000
        /*0950*/ 	.word	0x00000110
        /*0954*/ 	.short	0x010a
        /*0956*/ 	.byte	0xff
	.zero		1


	//   ....[131]....
        /*0958*/ 	.word	0x00009030
        /*095c*/ 	.word	0x00000000
        /*0960*/ 	.word	0x000000c0
        /*0964*/ 	.short	0x010a
        /*0966*/ 	.byte	0xff
	.zero		1


	//   ....[132]....
        /*0968*/ 	.word	0x00009080
        /*096c*/ 	.word	0x00000000
        /*0970*/ 	.word	0x000000b0
        /*0974*/ 	.short	0x010a
        /*0976*/ 	.byte	0xff
	.zero		1


	//   ....[133]....
        /*0978*/ 	.word	0x000090e0
        /*097c*/ 	.word	0x00000000
        /*0980*/ 	.word	0x000000c0
        /*0984*/ 	.short	0x010a
        /*0986*/ 	.byte	0xff
	.zero		1


	//   ....[134]....
        /*0988*/ 	.word	0x00009140
        /*098c*/ 	.word	0x00000004
        /*0990*/ 	.word	0x00000008
        /*0994*/ 	.short	0x010a
        /*0996*/ 	.byte	0xff
	.zero		1


	//   ....[135]....
        /*0998*/ 	.word	0x00009220
        /*099c*/ 	.word	0x00000002
        /*09a0*/ 	.word	0x00000008
        /*09a4*/ 	.short	0x010a
        /*09a6*/ 	.byte	0xff
	.zero		1


	//   ....[136]....
        /*09a8*/ 	.word	0x00009270
        /*09ac*/ 	.word	0x00000000
        /*09b0*/ 	.word	0x000000b0
        /*09b4*/ 	.short	0x010a
        /*09b6*/ 	.byte	0xff
	.zero		1


	//   ....[137]....
        /*09b8*/ 	.word	0x000092d0
        /*09bc*/ 	.word	0x00000000
        /*09c0*/ 	.word	0x000000f0
        /*09c4*/ 	.short	0x010a
        /*09c6*/ 	.byte	0xff
	.zero		1


	//   ....[138]....
        /*09c8*/ 	.word	0x00009330
        /*09cc*/ 	.word	0x00000000
        /*09d0*/ 	.word	0x00000000
        /*09d4*/ 	.short	0x010a
        /*09d6*/ 	.byte	0xff
	.zero		1


	//   ....[139]....
        /*09d8*/ 	.word	0x00009390
        /*09dc*/ 	.word	0x00000000
        /*09e0*/ 	.word	0x00000000
        /*09e4*/ 	.short	0x010a
        /*09e6*/ 	.byte	0xff
	.zero		1


	//   ....[140]....
        /*09e8*/ 	.word	0x000093f0
        /*09ec*/ 	.word	0x00000000
        /*09f0*/ 	.word	0x00000000
        /*09f4*/ 	.short	0x010a
        /*09f6*/ 	.byte	0xff
	.zero		1


	//   ....[141]....
        /*09f8*/ 	.word	0x00009450
        /*09fc*/ 	.word	0x00000000
        /*0a00*/ 	.word	0x00000000
        /*0a04*/ 	.short	0x010a
        /*0a06*/ 	.byte	0xff
	.zero		1


	//   ....[142]....
        /*0a08*/ 	.word	0x000094b0
        /*0a0c*/ 	.word	0x00000000
        /*0a10*/ 	.word	0x00000130
        /*0a14*/ 	.short	0x010a
        /*0a16*/ 	.byte	0xff
	.zero		1


	//   ....[143]....
        /*0a18*/ 	.word	0x00009500
        /*0a1c*/ 	.word	0x00000000
        /*0a20*/ 	.word	0x000000b0
        /*0a24*/ 	.short	0x010a
        /*0a26*/ 	.byte	0xff
	.zero		1


	//   ....[144]....
        /*0a28*/ 	.word	0x00009560
        /*0a2c*/ 	.word	0x00000000
        /*0a30*/ 	.word	0x000000a8
        /*0a34*/ 	.short	0x010a
        /*0a36*/ 	.byte	0xff
	.zero		1


	//   ....[145]....
        /*0a38*/ 	.word	0x000095c0
        /*0a3c*/ 	.word	0x00000003
        /*0a40*/ 	.word	0x00000080
        /*0a44*/ 	.short	0x010a
        /*0a46*/ 	.byte	0xff
	.zero		1


	//   ....[146]....
        /*0a48*/ 	.word	0x00009620
        /*0a4c*/ 	.word	0x00000003
        /*0a50*/ 	.word	0x00000088
        /*0a54*/ 	.short	0x010a
        /*0a56*/ 	.byte	0xff
	.zero		1


	//   ....[147]....
        /*0a58*/ 	.word	0x00009680
        /*0a5c*/ 	.word	0x00000003
        /*0a60*/ 	.word	0x00000090
        /*0a64*/ 	.short	0x010a
        /*0a66*/ 	.byte	0xff
	.zero		1


	//   ....[148]....
        /*0a68*/ 	.word	0x000096e0
        /*0a6c*/ 	.word	0x00000003
        /*0a70*/ 	.word	0x00000098
        /*0a74*/ 	.short	0x010a
        /*0a76*/ 	.byte	0xff
	.zero		1


	//   ....[149]....
        /*0a78*/ 	.word	0x00009740
        /*0a7c*/ 	.word	0x00000000
        /*0a80*/ 	.word	0x00000080
        /*0a84*/ 	.short	0x010a
        /*0a86*/ 	.byte	0xff
	.zero		1


	//   ....[150]....
        /*0a88*/ 	.word	0x000097a0
        /*0a8c*/ 	.word	0x00000000
        /*0a90*/ 	.word	0x00000088
        /*0a94*/ 	.short	0x010a
        /*0a96*/ 	.byte	0xff
	.zero		1


	//   ....[151]....
        /*0a98*/ 	.word	0x00009800
        /*0a9c*/ 	.word	0x00000000
        /*0aa0*/ 	.word	0x00000090
        /*0aa4*/ 	.short	0x010a
        /*0aa6*/ 	.byte	0xff
	.zero		1


	//   ....[152]....
        /*0aa8*/ 	.word	0x00009850
        /*0aac*/ 	.word	0x00000000
        /*0ab0*/ 	.word	0x000000b0
        /*0ab4*/ 	.short	0x010a
        /*0ab6*/ 	.byte	0xff
	.zero		1


	//   ....[153]....
        /*0ab8*/ 	.word	0x000098b0
        /*0abc*/ 	.word	0x00000000
        /*0ac0*/ 	.word	0x00000060
        /*0ac4*/ 	.short	0x010a
        /*0ac6*/ 	.byte	0xff
	.zero		1


	//   ....[154]....
        /*0ac8*/ 	.word	0x00009900
        /*0acc*/ 	.word	0x0000004a
        /*0ad0*/ 	.word	0x000000d0
        /*0ad4*/ 	.short	0x010a
        /*0ad6*/ 	.byte	0xff
	.zero		1


	//   ....[155]....
        /*0ad8*/ 	.word	0x00009950
        /*0adc*/ 	.word	0x00000003
        /*0ae0*/ 	.word	0x00000060
        /*0ae4*/ 	.short	0x010a
        /*0ae6*/ 	.byte	0xff
	.zero		1


	//   ....[156]....
        /*0ae8*/ 	.word	0x000099a0
        /*0aec*/ 	.word	0x00000053
        /*0af0*/ 	.word	0x00000060
        /*0af4*/ 	.short	0x010a
        /*0af6*/ 	.byte	0xff
	.zero		1


	//   ....[157]....
        /*0af8*/ 	.word	0x000099f0
        /*0afc*/ 	.word	0x00000058
        /*0b00*/ 	.word	0x00000060
        /*0b04*/ 	.short	0x010a
        /*0b06*/ 	.byte	0xff
	.zero		1


	//----- nvinfo : EIATTR_NUM_MBARRIERS
	.align		4
.L_47:
        /*0b08*/ 	.byte	0x03, 0x38
        /*0b0a*/ 	.short	0x0027


	//----- nvinfo : EIATTR_EXIT_INSTR_OFFSETS
	.align		4
        /*0b0c*/ 	.byte	0x04, 0x1c
        /*0b0e*/ 	.short	(.L_49 - .L_48)


	//   ....[0]....
.L_48:
        /*0b10*/ 	.word	0x00002ac0


	//   ....[1]....
        /*0b14*/ 	.word	0x00002fc0


	//   ....[2]....
        /*0b18*/ 	.word	0x00003020


	//   ....[3]....
        /*0b1c*/ 	.word	0x00004560


	//   ....[4]....
        /*0b20*/ 	.word	0x00005750


	//   ....[5]....
        /*0b24*/ 	.word	0x00005790


	//   ....[6]....
        /*0b28*/ 	.word	0x00008b60


	//   ....[7]....
        /*0b2c*/ 	.word	0x00008be0


	//   ....[8]....
        /*0b30*/ 	.word	0x00008c10


	//   ....[9]....
        /*0b34*/ 	.word	0x00008c80


	//----- nvinfo : EIATTR_MAX_THREADS
	.align		4
.L_49:
        /*0b38*/ 	.byte	0x04, 0x05
        /*0b3a*/ 	.short	(.L_51 - .L_50)
.L_50:
        /*0b3c*/ 	.word	0x00000100
        /*0b40*/ 	.word	0x00000001
        /*0b44*/ 	.word	0x00000001


	//----- nvinfo : EIATTR_CRS_STACK_SIZE
	.align		4
.L_51:
        /*0b48*/ 	.byte	0x04, 0x1e
        /*0b4a*/ 	.short	(.L_53 - .L_52)
.L_52:
        /*0b4c*/ 	.word	0x00000000


	//----- nvinfo : EIATTR_CBANK_PARAM_SIZE
	.align		4
.L_53:
        /*0b50*/ 	.byte	0x03, 0x19
        /*0b52*/ 	.short	0x0800


	//----- nvinfo : EIATTR_PARAM_CBANK
	.align		4
        /*0b54*/ 	.byte	0x04, 0x0a
        /*0b56*/ 	.short	(.L_55 - .L_54)
	.align		4
.L_54:
        /*0b58*/ 	.word	index@(.nv.constant0._ZN7cutlass13device_kernelINS_4gemm6kernel13GemmUniversalIN4cute5tupleIJiiiiEEENS1_10collective13CollectiveMmaINS1_35MainloopSm100TmaUmmaWarpSpecializedILi6ELi2ELi4ENS5_IJNS4_1CILi2EEENSA_ILi1EEESC_EEEEENS5_IJNSA_ILi128EEESF_SF_EEENS_10bfloat16_tENS5_IJlSC_lEEESH_SI_NS4_8TiledMMAINS4_8MMA_AtomIJNS4_26SM100_MMA_F16BF16_2x1SM_SSISH_SH_fLi128ELi128ELNS4_4UMMA5MajorE0ELSN_0ELNSM_7ScaleInE0ELSO_0EEEEEENS4_6LayoutINS5_IJSC_SC_SC_EEENS5_IJNSA_ILi0EEEST_ST_EEEEENS5_IJNS4_10UnderscoreESW_SW_EEEEENS4_18SM100_TMA_2SM_LOADENS4_14ComposedLayoutINS4_7SwizzleILi3ELi4ELi3EEENS4_18smem_ptr_flag_bitsILi16EEENSR_INS5_IJNSA_ILi8EEENSA_ILi64EEEEEENS5_IJS16_SC_EEEEEEEvNS4_8identityESZ_S1A_vS1B_EENS_8epilogue10collective18CollectiveEpilogueINS1D_23Sm100TmaWarpSpecializedILi4ELi2ELi16ELb1ELb0EEEJNS5_IJS16_SF_SF_EEENS5_IJNSR_IS16_SC_EENSR_INS5_IJNSA_ILi16EEESB_EEENS5_IJSC_S16_EEEEEEEESH_SI_SH_SI_NS1D_6fusion15FusionCallbacksIS1H_NS1P_17LinearCombinationISH_fSH_fLNS_15FloatRoundStyleE2EEES1I_S1O_JEEENS4_5SM1004TMEM4LOAD26SM100_TMEM_LOAD_32dp32b16xENS4_13SM90_TMA_LOADENS10_INS11_ILi1ELi4ELi3EEES14_NSR_INS5_IJS15_S1K_EEENS5_IJS1K_SC_EEEEEEENS4_39AutoVectorizingCopyWithAssumedAlignmentILi128EEENS4_14SM90_TMA_STOREES24_S26_S26_EEEvvEEEEvNT_6ParamsE)
        /*0b5c*/ 	.short	0x0380
        /*0b5e*/ 	.short	0x0800


	//----- nvinfo : EIATTR_SW_WAR
	.align		4
.L_55:
        /*0b60*/ 	.byte	0x04, 0x36
        /*0b62*/ 	.short	(.L_57 - .L_56)
.L_56:
        /*0b64*/ 	.word	0x00000008
.L_57:


//--------------------- .nv.callgraph             --------------------------
	.section	.nv.callgraph,"",@"SHT_CUDA_CALLGRAPH"
	.align	4
	.sectionentsize	8
	.align		4
        /*0000*/ 	.word	0x00000000
	.align		4
        /*0004*/ 	.word	0xffffffff
	.align		4
        /*0008*/ 	.word	index@(_ZN7cutlass13device_kernelINS_4gemm6kernel13GemmUniversalIN4cute5tupleIJiiiiEEENS1_10collective13CollectiveMmaINS1_35MainloopSm100TmaUmmaWarpSpecializedILi6ELi2ELi4ENS5_IJNS4_1CILi2EEENSA_ILi1EEESC_EEEEENS5_IJNSA_ILi128EEESF_SF_EEENS_10bfloat16_tENS5_IJlSC_lEEESH_SI_NS4_8TiledMMAINS4_8MMA_AtomIJNS4_26SM100_MMA_F16BF16_2x1SM_SSISH_SH_fLi128ELi128ELNS4_4UMMA5MajorE0ELSN_0ELNSM_7ScaleInE0ELSO_0EEEEEENS4_6LayoutINS5_IJSC_SC_SC_EEENS5_IJNSA_ILi0EEEST_ST_EEEEENS5_IJNS4_10UnderscoreESW_SW_EEEEENS4_18SM100_TMA_2SM_LOADENS4_14ComposedLayoutINS4_7SwizzleILi3ELi4ELi3EEENS4_18smem_ptr_flag_bitsILi16EEENSR_INS5_IJNSA_ILi8EEENSA_ILi64EEEEEENS5_IJS16_SC_EEEEEEEvNS4_8identityESZ_S1A_vS1B_EENS_8epilogue10collective18CollectiveEpilogueINS1D_23Sm100TmaWarpSpecializedILi4ELi2ELi16ELb1ELb0EEEJNS5_IJS16_SF_SF_EEENS5_IJNSR_IS16_SC_EENSR_INS5_IJNSA_ILi16EEESB_EEENS5_IJSC_S16_EEEEEEEESH_SI_SH_SI_NS1D_6fusion15FusionCallbacksIS1H_NS1P_17LinearCombinationISH_fSH_fLNS_15FloatRoundStyleE2EEES1I_S1O_JEEENS4_5SM1004TMEM4LOAD26SM100_TMEM_LOAD_32dp32b16xENS4_13SM90_TMA_LOADENS10_INS11_ILi1ELi4ELi3EEES14_NSR_INS5_IJS15_S1K_EEENS5_IJS1K_SC_EEEEEEENS4_39AutoVectorizingCopyWithAssumedAlignmentILi128EEENS4_14SM90_TMA_STOREES24_S26_S26_EEEvvEEEEvNT_6ParamsE)
	.align		4
        /*000c*/ 	.word	index@(__assertfail)
	.align		4
        /*0010*/ 	.word	0x00000000
	.align		4
        /*0014*/ 	.word	0xfffffffe
	.align		4
        /*0018*/ 	.word	0x00000000
	.align		4
        /*001c*/ 	.word	0xfffffffd
	.align		4
        /*0020*/ 	.word	0x00000000
	.align		4
        /*0024*/ 	.word	0xfffffffc


//--------------------- .nv.constant4             --------------------------
	.section	.nv.constant4,"a",@progbits
	.align	8
	.align		8
.nv.constant4:
        /*0000*/ 	.dword	__assertfail
	.align		8
        /*0008*/ 	.dword	__unnamed_1
	.align		8
        /*0010*/ 	.dword	__unnamed_2
	.align		8
        /*0018*/ 	.dword	_ZN40_INTERNAL_21d197ef_4_k_cu_8702a990_163504cuda3std3__45__cpo5beginE
	.align		8
        /*0020*/ 	.dword	_ZN40_INTERNAL_21d197ef_4_k_cu_8702a990_163504cuda3std3__45__cpo3endE
	.align		8
        /*0028*/ 	.dword	_ZN40_INTERNAL_21d197ef_4_k_cu_8702a990_163504cuda3std3__45__cpo6cbeginE
	.align		8
        /*0030*/ 	.dword	_ZN40_INTERNAL_21d197ef_4_k_cu_8702a990_163504cuda3std3__45__cpo4cendE
	.align		8
        /*0038*/ 	.dword	_ZN40_INTERNAL_21d197ef_4_k_cu_8702a990_163504cuda3std3__442_GLOBAL__N__21d197ef_4_k_cu_8702a990_163506ignoreE
	.align		8
        /*0040*/ 	.dword	_ZN40_INTERNAL_21d197ef_4_k_cu_8702a990_163504cuda3std3__419piecewise_constructE
	.align		8
        /*0048*/ 	.dword	_ZN40_INTERNAL_21d197ef_4_k_cu_8702a990_163504cuda3std3__48in_placeE
	.align		8
        /*0050*/ 	.dword	_ZN40_INTERNAL_21d197ef_4_k_cu_8702a990_163504cuda3std6ranges3__45__cpo4swapE
	.align		8
        /*0058*/ 	.dword	_ZN40_INTERNAL_21d197ef_4_k_cu_8702a990_163504cuda3std6ranges3__45__cpo9iter_moveE
	.align		8
        /*0060*/ 	.dword	_ZN40_INTERNAL_21d197ef_4_k_cu_8702a990_163504cute7productE
	.align		8
        /*0068*/ 	.dword	_ZN40_INTERNAL_21d197ef_4_k_cu_8702a990_163504cute1_E
	.align		8
        /*0070*/ 	.dword	$str$25
	.align		8
        /*0078*/ 	.dword	$str$26
	.align		8
        /*0080*/ 	.dword	$str$27
	.align		8
        /*0088*/ 	.dword	$str$28


//--------------------- .text._ZN7cutlass13device_kernelINS_4gemm6kernel13GemmUniversalIN4cute5tupleIJiiiiEEENS1_10collective13CollectiveMmaINS1_35MainloopSm100TmaUmmaWarpSpecializedILi6ELi2ELi4ENS5_IJNS4_1CILi2EEENSA_ILi1EEESC_EEEEENS5_IJNSA_ILi128EEESF_SF_EEENS_10bfloat16_tENS5_IJlSC_lEEESH_SI_NS4_8TiledMMAINS4_8MMA_AtomIJNS4_26SM100_MMA_F16BF16_2x1SM_SSISH_SH_fLi128ELi128ELNS4_4UMMA5MajorE0ELSN_0ELNSM_7ScaleInE0ELSO_0EEEEEENS4_6LayoutINS5_IJSC_SC_SC_EEENS5_IJNSA_ILi0EEEST_ST_EEEEENS5_IJNS4_10UnderscoreESW_SW_EEEEENS4_18SM100_TMA_2SM_LOADENS4_14ComposedLayoutINS4_7SwizzleILi3ELi4ELi3EEENS4_18smem_ptr_flag_bitsILi16EEENSR_INS5_IJNSA_ILi8EEENSA_ILi64EEEEEENS5_IJS16_SC_EEEEEEEvNS4_8identityESZ_S1A_vS1B_EENS_8epilogue10collective18CollectiveEpilogueINS1D_23Sm100TmaWarpSpecializedILi4ELi2ELi16ELb1ELb0EEEJNS5_IJS16_SF_SF_EEENS5_IJNSR_IS16_SC_EENSR_INS5_IJNSA_ILi16EEESB_EEENS5_IJSC_S16_EEEEEEEESH_SI_SH_SI_NS1D_6fusion15FusionCallbacksIS1H_NS1P_17LinearCombinationISH_fSH_fLNS_15FloatRoundStyleE2EEES1I_S1O_JEEENS4_5SM1004TMEM4LOAD26SM100_TMEM_LOAD_32dp32b16xENS4_13SM90_TMA_LOADENS10_INS11_ILi1ELi4ELi3EEES14_NSR_INS5_IJS15_S1K_EEENS5_IJS1K_SC_EEEEEEENS4_39AutoVectorizingCopyWithAssumedAlignmentILi128EEENS4_14SM90_TMA_STOREES24_S26_S26_EEEvvEEEEvNT_6ParamsE --------------------------
	.section	.text._ZN7cutlass13device_kernelINS_4gemm6kernel13GemmUniversalIN4cute5tupleIJiiiiEEENS1_10collective13CollectiveMmaINS1_35MainloopSm100TmaUmmaWarpSpecializedILi6ELi2ELi4ENS5_IJNS4_1CILi2EEENSA_ILi1EEESC_EEEEENS5_IJNSA_ILi128EEESF_SF_EEENS_10bfloat16_tENS5_IJlSC_lEEESH_SI_NS4_8TiledMMAINS4_8MMA_AtomIJNS4_26SM100_MMA_F16BF16_2x1SM_SSISH_SH_fLi128ELi128ELNS4_4UMMA5MajorE0ELSN_0ELNSM_7ScaleInE0ELSO_0EEEEEENS4_6LayoutINS5_IJSC_SC_SC_EEENS5_IJNSA_ILi0EEEST_ST_EEEEENS5_IJNS4_10UnderscoreESW_SW_EEEEENS4_18SM100_TMA_2SM_LOADENS4_14ComposedLayoutINS4_7SwizzleILi3ELi4ELi3EEENS4_18smem_ptr_flag_bitsILi16EEENSR_INS5_IJNSA_ILi8EEENSA_ILi64EEEEEENS5_IJS16_SC_EEEEEEEvNS4_8identityESZ_S1A_vS1B_EENS_8epilogue10collective18CollectiveEpilogueINS1D_23Sm100TmaWarpSpecializedILi4ELi2ELi16ELb1ELb0EEEJNS5_IJS16_SF_SF_EEENS5_IJNSR_IS16_SC_EENSR_INS5_IJNSA_ILi16EEESB_EEENS5_IJSC_S16_EEEEEEEESH_SI_SH_SI_NS1D_6fusion15FusionCallbacksIS1H_NS1P_17LinearCombinationISH_fSH_fLNS_15FloatRoundStyleE2EEES1I_S1O_JEEENS4_5SM1004TMEM4LOAD26SM100_TMEM_LOAD_32dp32b16xENS4_13SM90_TMA_LOADENS10_INS11_ILi1ELi4ELi3EEES14_NSR_INS5_IJS15_S1K_EEENS5_IJS1K_SC_EEEEEEENS4_39AutoVectorizingCopyWithAssumedAlignmentILi128EEENS4_14SM90_TMA_STOREES24_S26_S26_EEEvvEEEEvNT_6ParamsE,"ax",@progbits
	.align	128
.text._ZN7cutlass13device_kernelINS_4gemm6kernel13GemmUniversalIN4cute5tupleIJiiiiEEENS1_10collective13CollectiveMmaINS1_35MainloopSm100TmaUmmaWarpSpecializedILi6ELi2ELi4ENS5_IJNS4_1CILi2EEENSA_ILi1EEESC_EEEEENS5_IJNSA_ILi128EEESF_SF_EEENS_10bfloat16_tENS5_IJlSC_lEEESH_SI_NS4_8TiledMMAINS4_8MMA_AtomIJNS4_26SM100_MMA_F16BF16_2x1SM_SSISH_SH_fLi128ELi128ELNS4_4UMMA5MajorE0ELSN_0ELNSM_7ScaleInE0ELSO_0EEEEEENS4_6LayoutINS5_IJSC_SC_SC_EEENS5_IJNSA_ILi0EEEST_ST_EEEEENS5_IJNS4_10UnderscoreESW_SW_EEEEENS4_18SM100_TMA_2SM_LOADENS4_14ComposedLayoutINS4_7SwizzleILi3ELi4ELi3EEENS4_18smem_ptr_flag_bitsILi16EEENSR_INS5_IJNSA_ILi8EEENSA_ILi64EEEEEENS5_IJS16_SC_EEEEEEEvNS4_8identityESZ_S1A_vS1B_EENS_8epilogue10collective18CollectiveEpilogueINS1D_23Sm100TmaWarpSpecializedILi4ELi2ELi16ELb1ELb0EEEJNS5_IJS16_SF_SF_EEENS5_IJNSR_IS16_SC_EENSR_INS5_IJNSA_ILi16EEESB_EEENS5_IJSC_S16_EEEEEEEESH_SI_SH_SI_NS1D_6fusion15FusionCallbacksIS1H_NS1P_17LinearCombinationISH_fSH_fLNS_15FloatRoundStyleE2EEES1I_S1O_JEEENS4_5SM1004TMEM4LOAD26SM100_TMEM_LOAD_32dp32b16xENS4_13SM90_TMA_LOADENS10_INS11_ILi1ELi4ELi3EEES14_NSR_INS5_IJS15_S1K_EEENS5_IJS1K_SC_EEEEEEENS4_39AutoVectorizingCopyWithAssumedAlignmentILi128EEENS4_14SM90_TMA_STOREES24_S26_S26_EEEvvEEEEvNT_6ParamsE:
        .type           _ZN7cutlass13device_kernelINS_4gemm6kernel13GemmUniversalIN4cute5tupleIJiiiiEEENS1_10collective13CollectiveMmaINS1_35MainloopSm100TmaUmmaWarpSpecializedILi6ELi2ELi4ENS5_IJNS4_1CILi2EEENSA_ILi1EEESC_EEEEENS5_IJNSA_ILi128EEESF_SF_EEENS_10bfloat16_tENS5_IJlSC_lEEESH_SI_NS4_8TiledMMAINS4_8MMA_AtomIJNS4_26SM100_MMA_F16BF16_2x1SM_SSISH_SH_fLi128ELi128ELNS4_4UMMA5MajorE0ELSN_0ELNSM_7ScaleInE0ELSO_0EEEEEENS4_6LayoutINS5_IJSC_SC_SC_EEENS5_IJNSA_ILi0EEEST_ST_EEEEENS5_IJNS4_10UnderscoreESW_SW_EEEEENS4_18SM100_TMA_2SM_LOADENS4_14ComposedLayoutINS4_7SwizzleILi3ELi4ELi3EEENS4_18smem_ptr_flag_bitsILi16EEENSR_INS5_IJNSA_ILi8EEENSA_ILi64EEEEEENS5_IJS16_SC_EEEEEEEvNS4_8identityESZ_S1A_vS1B_EENS_8epilogue10collective18CollectiveEpilogueINS1D_23Sm100TmaWarpSpecializedILi4ELi2ELi16ELb1ELb0EEEJNS5_IJS16_SF_SF_EEENS5_IJNSR_IS16_SC_EENSR_INS5_IJNSA_ILi16EEESB_EEENS5_IJSC_S16_EEEEEEEESH_SI_SH_SI_NS1D_6fusion15FusionCallbacksIS1H_NS1P_17LinearCombinationISH_fSH_fLNS_15FloatRoundStyleE2EEES1I_S1O_JEEENS4_5SM1004TMEM4LOAD26SM100_TMEM_LOAD_32dp32b16xENS4_13SM90_TMA_LOADENS10_INS11_ILi1ELi4ELi3EEES14_NSR_INS5_IJS15_S1K_EEENS5_IJS1K_SC_EEEEEEENS4_39AutoVectorizingCopyWithAssumedAlignmentILi128EEENS4_14SM90_TMA_STOREES24_S26_S26_EEEvvEEEEvNT_6ParamsE,@function
        .size           _ZN7cutlass13device_kernelINS_4gemm6kernel13GemmUniversalIN4cute5tupleIJiiiiEEENS1_10collective13CollectiveMmaINS1_35MainloopSm100TmaUmmaWarpSpecializedILi6ELi2ELi4ENS5_IJNS4_1CILi2EEENSA_ILi1EEESC_EEEEENS5_IJNSA_ILi128EEESF_SF_EEENS_10bfloat16_tENS5_IJlSC_lEEESH_SI_NS4_8TiledMMAINS4_8MMA_AtomIJNS4_26SM100_MMA_F16BF16_2x1SM_SSISH_SH_fLi128ELi128ELNS4_4UMMA5MajorE0ELSN_0ELNSM_7ScaleInE0ELSO_0EEEEEENS4_6LayoutINS5_IJSC_SC_SC_EEENS5_IJNSA_ILi0EEEST_ST_EEEEENS5_IJNS4_10UnderscoreESW_SW_EEEEENS4_18SM100_TMA_2SM_LOADENS4_14ComposedLayoutINS4_7SwizzleILi3ELi4ELi3EEENS4_18smem_ptr_flag_bitsILi16EEENSR_INS5_IJNSA_ILi8EEENSA_ILi64EEEEEENS5_IJS16_SC_EEEEEEEvNS4_8identityESZ_S1A_vS1B_EENS_8epilogue10collective18CollectiveEpilogueINS1D_23Sm100TmaWarpSpecializedILi4ELi2ELi16ELb1ELb0EEEJNS5_IJS16_SF_SF_EEENS5_IJNSR_IS16_SC_EENSR_INS5_IJNSA_ILi16EEESB_EEENS5_IJSC_S16_EEEEEEEESH_SI_SH_SI_NS1D_6fusion15FusionCallbacksIS1H_NS1P_17LinearCombinationISH_fSH_fLNS_15FloatRoundStyleE2EEES1I_S1O_JEEENS4_5SM1004TMEM4LOAD26SM100_TMEM_LOAD_32dp32b16xENS4_13SM90_TMA_LOADENS10_INS11_ILi1ELi4ELi3EEES14_NSR_INS5_IJS15_S1K_EEENS5_IJS1K_SC_EEEEEEENS4_39AutoVectorizingCopyWithAssumedAlignmentILi128EEENS4_14SM90_TMA_STOREES24_S26_S26_EEEvvEEEEvNT_6ParamsE,(.L_x_203 - _ZN7cutlass13device_kernelINS_4gemm6kernel13GemmUniversalIN4cute5tupleIJiiiiEEENS1_10collective13CollectiveMmaINS1_35MainloopSm100TmaUmmaWarpSpecializedILi6ELi2ELi4ENS5_IJNS4_1CILi2EEENSA_ILi1EEESC_EEEEENS5_IJNSA_ILi128EEESF_SF_EEENS_10bfloat16_tENS5_IJlSC_lEEESH_SI_NS4_8TiledMMAINS4_8MMA_AtomIJNS4_26SM100_MMA_F16BF16_2x1SM_SSISH_SH_fLi128ELi128ELNS4_4UMMA5MajorE0ELSN_0ELNSM_7ScaleInE0ELSO_0EEEEEENS4_6LayoutINS5_IJSC_SC_SC_EEENS5_IJNSA_ILi0EEEST_ST_EEEEENS5_IJNS4_10UnderscoreESW_SW_EEEEENS4_18SM100_TMA_2SM_LOADENS4_14ComposedLayoutINS4_7SwizzleILi3ELi4ELi3EEENS4_18smem_ptr_flag_bitsILi16EEENSR_INS5_IJNSA_ILi8EEENSA_ILi64EEEEEENS5_IJS16_SC_EEEEEEEvNS4_8identityESZ_S1A_vS1B_EENS_8epilogue10collective18CollectiveEpilogueINS1D_23Sm100TmaWarpSpecializedILi4ELi2ELi16ELb1ELb0EEEJNS5_IJS16_SF_SF_EEENS5_IJNSR_IS16_SC_EENSR_INS5_IJNSA_ILi16EEESB_EEENS5_IJSC_S16_EEEEEEEESH_SI_SH_SI_NS1D_6fusion15FusionCallbacksIS1H_NS1P_17LinearCombinationISH_fSH_fLNS_15FloatRoundStyleE2EEES1I_S1O_JEEENS4_5SM1004TMEM4LOAD26SM100_TMEM_LOAD_32dp32b16xENS4_13SM90_TMA_LOADENS10_INS11_ILi1ELi4ELi3EEES14_NSR_INS5_IJS15_S1K_EEENS5_IJS1K_SC_EEEEEEENS4_39AutoVectorizingCopyWithAssumedAlignmentILi128EEENS4_14SM90_TMA_STOREES24_S26_S26_EEEvvEEEEvNT_6ParamsE)
        .other          _ZN7cutlass13device_kernelINS_4gemm6kernel13GemmUniversalIN4cute5tupleIJiiiiEEENS1_10collective13CollectiveMmaINS1_35MainloopSm100TmaUmmaWarpSpecializedILi6ELi2ELi4ENS5_IJNS4_1CILi2EEENSA_ILi1EEESC_EEEEENS5_IJNSA_ILi128EEESF_SF_EEENS_10bfloat16_tENS5_IJlSC_lEEESH_SI_NS4_8TiledMMAINS4_8MMA_AtomIJNS4_26SM100_MMA_F16BF16_2x1SM_SSISH_SH_fLi128ELi128ELNS4_4UMMA5MajorE0ELSN_0ELNSM_7ScaleInE0ELSO_0EEEEEENS4_6LayoutINS5_IJSC_SC_SC_EEENS5_IJNSA_ILi0EEEST_ST_EEEEENS5_IJNS4_10UnderscoreESW_SW_EEEEENS4_18SM100_TMA_2SM_LOADENS4_14ComposedLayoutINS4_7SwizzleILi3ELi4ELi3EEENS4_18smem_ptr_flag_bitsILi16EEENSR_INS5_IJNSA_ILi8EEENSA_ILi64EEEEEENS5_IJS16_SC_EEEEEEEvNS4_8identityESZ_S1A_vS1B_EENS_8epilogue10collective18CollectiveEpilogueINS1D_23Sm100TmaWarpSpecializedILi4ELi2ELi16ELb1ELb0EEEJNS5_IJS16_SF_SF_EEENS5_IJNSR_IS16_SC_EENSR_INS5_IJNSA_ILi16EEESB_EEENS5_IJSC_S16_EEEEEEEESH_SI_SH_SI_NS1D_6fusion15FusionCallbacksIS1H_NS1P_17LinearCombinationISH_fSH_fLNS_15FloatRoundStyleE2EEES1I_S1O_JEEENS4_5SM1004TMEM4LOAD26SM100_TMEM_LOAD_32dp32b16xENS4_13SM90_TMA_LOADENS10_INS11_ILi1ELi4ELi3EEES14_NSR_INS5_IJS15_S1K_EEENS5_IJS1K_SC_EEEEEEENS4_39AutoVectorizingCopyWithAssumedAlignmentILi128EEENS4_14SM90_TMA_STOREES24_S26_S26_EEEvvEEEEvNT_6ParamsE,@"STO_CUDA_ENTRY STV_DEFAULT"
_ZN7cutlass13device_kernelINS_4gemm6kernel13GemmUniversalIN4cute5tupleIJiiiiEEENS1_10collective13CollectiveMmaINS1_35MainloopSm100TmaUmmaWarpSpecializedILi6ELi2ELi4ENS5_IJNS4_1CILi2EEENSA_ILi1EEESC_EEEEENS5_IJNSA_ILi128EEESF_SF_EEENS_10bfloat16_tENS5_IJlSC_lEEESH_SI_NS4_8TiledMMAINS4_8MMA_AtomIJNS4_26SM100_MMA_F16BF16_2x1SM_SSISH_SH_fLi128ELi128ELNS4_4UMMA5MajorE0ELSN_0ELNSM_7ScaleInE0ELSO_0EEEEEENS4_6LayoutINS5_IJSC_SC_SC_EEENS5_IJNSA_ILi0EEEST_ST_EEEEENS5_IJNS4_10UnderscoreESW_SW_EEEEENS4_18SM100_TMA_2SM_LOADENS4_14ComposedLayoutINS4_7SwizzleILi3ELi4ELi3EEENS4_18smem_ptr_flag_bitsILi16EEENSR_INS5_IJNSA_ILi8EEENSA_ILi64EEEEEENS5_IJS16_SC_EEEEEEEvNS4_8identityESZ_S1A_vS1B_EENS_8epilogue10collective18CollectiveEpilogueINS1D_23Sm100TmaWarpSpecializedILi4ELi2ELi16ELb1ELb0EEEJNS5_IJS16_SF_SF_EEENS5_IJNSR_IS16_SC_EENSR_INS5_IJNSA_ILi16EEESB_EEENS5_IJSC_S16_EEEEEEEESH_SI_SH_SI_NS1D_6fusion15FusionCallbacksIS1H_NS1P_17LinearCombinationISH_fSH_fLNS_15FloatRoundStyleE2EEES1I_S1O_JEEENS4_5SM1004TMEM4LOAD26SM100_TMEM_LOAD_32dp32b16xENS4_13SM90_TMA_LOADENS10_INS11_ILi1ELi4ELi3EEES14_NSR_INS5_IJS15_S1K_EEENS5_IJS1K_SC_EEEEEEENS4_39AutoVectorizingCopyWithAssumedAlignmentILi128EEENS4_14SM90_TMA_STOREES24_S26_S26_EEEvvEEEEvNT_6ParamsE:
[----:B------:R-:W1:Y:S01]  /*0000*/  LDC R1, c[0x0][0x37c] ;  /* 0x0000df00ff017b82 */ /* 0x000e620000000800 */
[----:B------:R-:W2:Y:S01]  /*0010*/  S2R R72, SR_TID.X ;  /* 0x0000000000487919 */ /* 0x000ea20000002100 */
[----:B------:R-:W3:Y:S06]  /*0020*/  LDCU.64 UR6, c[0x0][0x890] ;  /* 0x00011200ff0677ac */ /* 0x000eec0008000a00 */
[----:B------:R-:W4:Y:S01]  /*0030*/  S2UR UR37, SR_CgaCtaId ;  /* 0x00000000002579c3 */ /* 0x000f220000008800 */
[----:B------:R-:W-:Y:S02]  /*0040*/  PRMT R59, RZ, 0x7610, R59 ;  /* 0x00007610ff3b7816 */ /* 0x000fe4000000003b */
[----:B------:R-:W-:Y:S01]  /*0050*/  ELECT P1, URZ, PT ;  /* 0x0000000000ff782f */ /* 0x000fe20003820000 */
[----:B------:R-:W1:Y:S01]  /*0060*/  LDCU.64 UR46, c[0x0][0x358] ;  /* 0x00006b00ff2e77ac */ /* 0x000e620008000a00 */
[----:B---3--:R-:W-:-:S04]  /*0070*/  UISETP.NE.U32.AND UP0, UPT, UR6, URZ, UPT ;  /* 0x000000ff0600728c */ /* 0x008fc8000bf05070 */
[----:B------:R-:W-:Y:S02]  /*0080*/  UISETP.NE.AND.EX UP0, UPT, UR7, URZ, UPT, UP0 ;  /* 0x000000ff0700728c */ /* 0x000fe4000bf05300 */
[----:B----4-:R-:W-:Y:S02]  /*0090*/  ULOP3.LUT UR5, UR37, 0x1, URZ, 0xc0, !UPT ;  /* 0x0000000125057892 */ /* 0x010fe4000f8ec0ff */
[----:B------:R-:W-:Y:S01]  /*00a0*/  ULOP3.LUT UR4, UR37, 0x1, URZ, 0x3c, !UPT ;  /* 0x0000000125047892 */ /* 0x000fe2000f8e3cff */
[----:B--2---:R-:W-:-:S05]  /*00b0*/  SHF.R.U32.HI R66, RZ, 0x5, R72 ;  /* 0x00000005ff427819 */ /* 0x004fca0000011648 */
[----:B------:R-:W2:Y:S02]  /*00c0*/  SHFL.IDX PT, R0, R66, RZ, 0x1f ;  /* 0x00001fff42007589 */ /* 0x000ea400000e0000 */
[----:B--2---:R-:W-:Y:S01]  /*00d0*/  R2UR UR10, R0 ;  /* 0x00000000000a72ca */ /* 0x004fe200000e0000 */
[----:B-1----:R-:W-:-:S14]  /*00e0*/  BRA.U UP0, `(.L_x_0) ;  /* 0x00000001002c7547 */ /* 0x002fdc000b800000 */
[----:B------:R-:W1:Y:S02]  /*00f0*/  LDCU.64 UR8, c[0x0][0x888] ;  /* 0x00011100ff0877ac */ /* 0x000e640008000a00 */
[----:B-1----:R-:W-:-:S04]  /*0100*/  UISETP.NE.U32.AND UP0, UPT, UR8, URZ, UPT ;  /* 0x000000ff0800728c */ /* 0x002fc8000bf05070 */
[----:B------:R-:W-:-:S09]  /*0110*/  UISETP.NE.AND.EX UP0, UPT, UR9, URZ, UPT, UP0 ;  /* 0x000000ff0900728c */ /* 0x000fd2000bf05300 */
[----:B------:R-:W-:Y:S05]  /*0120*/  BRA.U !UP0, `(.L_x_1) ;  /* 0x0000000108107547 */ /* 0x000fea000b800000 */
[----:B------:R-:W1:Y:S02]  /*0130*/  LDC.64 R2, c[0x0][0x888] ;  /* 0x00022200ff027b82 */ /* 0x000e640000000a00 */
[----:B-1----:R1:W5:Y:S01]  /*0140*/  LDG.E R35, desc[UR46][R2.64] ;  /* 0x0000002e02237981 */ /* 0x002362000c1e1900 */
[----:B------:R-:W-:Y:S01]  /*0150*/  HFMA2 R59, -RZ, RZ, 0, 5.9604644775390625e-08 ;  /* 0x00000001ff3b7431 */ /* 0x000fe200000001ff */
[----:B------:R-:W-:Y:S05]  /*0160*/  BRA `(.L_x_0) ;  /* 0x00000000000c7947 */ /* 0x000fea0003800000 */
.L_x_1:
[----:B------:R-:W1:Y:S01]  /*0170*/  LDCU UR8, c[0x0][0x880] ;  /* 0x00011000ff0877ac */ /* 0x000e620008000800 */
[----:B------:R-:W-:Y:S01]  /*0180*/  HFMA2 R59, -RZ, RZ, 0, 5.9604644775390625e-08 ;  /* 0x00000001ff3b7431 */ /* 0x000fe200000001ff */
[----:B-1----:R-:W-:-:S07]  /*0190*/  MOV R35, UR8 ;  /* 0x0000000800237c02 */ /* 0x002fce0008000f00 */
.L_x_0:
[----:B------:R-:W2:Y:S02]  /*01a0*/  LDCU.64 UR8, c[0x0][0x8b0] ;  /* 0x00011600ff0877ac */ /* 0x000ea40008000a00 */
[----:B--2---:R-:W-:-:S04]  /*01b0*/  UISETP.NE.U32.AND UP0, UPT, UR8, URZ, UPT ;  /* 0x000000ff0800728c */ /* 0x004fc8000bf05070 */
[----:B------:R-:W-:-:S09]  /*01c0*/  UISETP.NE.AND.EX UP0, UPT, UR9, URZ, UPT, UP0 ;  /* 0x000000ff0900728c */ /* 0x000fd2000bf05300 */
[----:B------:R-:W-:Y:S05]  /*01d0*/  BRA.U UP0, `(.L_x_2) ;  /* 0x0000000100247547 */ /* 0x000fea000b800000 */
[----:B------:R-:W2:Y:S02]  /*01e0*/  LDCU.64 UR8, c[0x0][0x8a8] ;  /* 0x00011500ff0877ac */ /* 0x000ea40008000a00 */
[----:B--2---:R-:W-:-:S04]  /*01f0*/  UISETP.NE.U32.AND UP0, UPT, UR8, URZ, UPT ;  /* 0x000000ff0800728c */ /* 0x004fc8000bf05070 */
[----:B------:R-:W-:-:S09]  /*0200*/  UISETP.NE.AND.EX UP0, UPT, UR9, URZ, UPT, UP0 ;  /* 0x000000ff0900728c */ /* 0x000fd2000bf05300 */
[----:B------:R-:W-:Y:S05]  /*0210*/  BRA.U !UP0, `(.L_x_3) ;  /* 0x00000001080c7547 */ /* 0x000fea000b800000 */
[----:B------:R-:W2:Y:S02]  /*0220*/  LDC.64 R32, c[0x0][0x8a8] ;  /* 0x00022a00ff207b82 */ /* 0x000ea40000000a00 */
[----:B--2---:R2:W5:Y:S01]  /*0230*/  LDG.E R32, desc[UR46][R32.64] ;  /* 0x0000002e20207981 */ /* 0x004562000c1e1900 */
[----:B------:R-:W-:Y:S05]  /*0240*/  BRA `(.L_x_2) ;  /* 0x0000000000087947 */ /* 0x000fea0003800000 */
.L_x_3:
[----:B------:R-:W2:Y:S02]  /*0250*/  LDCU UR8, c[0x0][0x8a0] ;  /* 0x00011400ff0877ac */ /* 0x000ea40008000800 */
[----:B--2---:R-:W-:Y:S02]  /*0260*/  MOV R32, UR8 ;  /* 0x0000000800207c02 */ /* 0x004fe40008000f00 */
.L_x_2:
[----:B------:R-:W-:Y:S01]  /*0270*/  IMAD.U32 R0, RZ, RZ, UR10 ;  /* 0x0000000aff007e24 */ /* 0x000fe2000f8e00ff */
[----:B------:R-:W-:Y:S04]  /*0280*/  BSSY.RECONVERGENT B0, `(.L_x_4) ;  /* 0x000000c000007945 */ /* 0x000fe80003800200 */
[C---:B------:R-:W-:Y:S02]  /*0290*/  ISETP.NE.OR P2, PT, R0.reuse, 0x1, !P1 ;  /* 0x000000010000780c */ /* 0x040fe40004f45670 */
[----:B------:R-:W-:-:S11]  /*02a0*/  ISETP.NE.OR P0, PT, R0, 0x3, !P1 ;  /* 0x000000030000780c */ /* 0x000fd60004f05670 */
[----:B------:R-:W-:Y:S05]  /*02b0*/  @P2 BRA `(.L_x_5) ;  /* 0x0000000000202947 */ /* 0x000fea0003800000 */
[----:B------:R-:W3:Y:S02]  /*02c0*/  LDCU.64 UR8, c[0x0][0x348] ;  /* 0x00006900ff0877ac */ /* 0x000ee40008000a00 */
[----:B---3--:R-:W-:Y:S02]  /*02d0*/  UIADD3 UR12, UP1, UPT, UR8, 0x80, URZ ;  /* 0x00000080080c7890 */ /* 0x008fe4000ff3e0ff */
[----:B------:R-:W-:Y:S02]  /*02e0*/  UIADD3 UR8, UP0, UPT, UR8, 0x180, URZ ;  /* 0x0000018008087890 */ /* 0x000fe4000ff1e0ff */
[----:B------:R-:W-:Y:S02]  /*02f0*/  UIADD3.X UR13, UPT, UPT, URZ, UR9, URZ, UP1, !UPT ;  /* 0x00000009ff0d7290 */ /* 0x000fe40008ffe4ff */
[----:B------:R-:W-:-:S07]  /*0300*/  UIADD3.X UR9, UPT, UPT, URZ, UR9, URZ, UP0, !UPT ;  /* 0x00000009ff097290 */ /* 0x000fce00087fe4ff */
[----:B------:R3:W-:Y:S02]  /*0310*/  UTMACCTL.PF [UR12] ;  /* 0x000000000c0079b9 */ /* 0x0007e40008040000 */
[----:B------:R3:W-:Y:S02]  /*0320*/  UTMACCTL.PF [UR8] ;  /* 0x00000000080079b9 */ /* 0x0007e40008040000 */
[----:B---3--:R-:W-:Y:S01]  /*0330*/  NOP ;  /* 0x0000000000007918 */ /* 0x008fe20000000000 */
.L_x_5:
[----:B------:R-:W-:Y:S05]  /*0340*/  BSYNC.RECONVERGENT B0 ;  /* 0x0000000000007941 */ /* 0x000fea0003800200 */
.L_x_4:
[----:B------:R-:W-:Y:S04]  /*0350*/  BSSY.RECONVERGENT B0, `(.L_x_6) ;  /* 0x000000a000007945 */ /* 0x000fe80003800200 */
        /* <DEDUP_REMOVED lines=9> */
.L_x_7:
[----:B------:R-:W-:Y:S05]  /*03f0*/  BSYNC.RECONVERGENT B0 ;  /* 0x0000000000007941 */ /* 0x000fea0003800200 */
.L_x_6:
[----:B------:R-:W3:Y:S01]  /*0400*/  LDCU.64 UR8, c[0x0][0x888] ;  /* 0x00011100ff0877ac */ /* 0x000ee20008000a00 */
[----:B------:R-:W-:Y:S02]  /*0410*/  UISETP.EQ.U32.AND UP1, UPT, UR6, URZ, UPT ;  /* 0x000000ff0600728c */ /* 0x000fe4000bf22070 */
[----:B------:R-:W-:Y:S02]  /*0420*/  UPLOP3.LUT UP5, UPT, UPT, UPT, UPT, 0x80, 0x8 ;  /* 0x000000000008789c */ /* 0x000fe40003faf070 */
[----:B---3--:R-:W-:-:S04]  /*0430*/  UISETP.NE.U32.AND UP0, UPT, UR8, URZ, UPT ;  /* 0x000000ff0800728c */ /* 0x008fc8000bf05070 */
[----:B------:R-:W-:-:S04]  /*0440*/  UISETP.NE.AND.EX UP0, UPT, UR9, URZ, UPT, UP0 ;  /* 0x000000ff0900728c */ /* 0x000fc8000bf05300 */
[----:B------:R-:W-:-:S04]  /*0450*/  UISETP.EQ.OR.EX UP2, UPT, UR7, URZ, !UP0, UP1 ;  /* 0x000000ff0700728c */ /* 0x000fc8000c742710 */
[----:B------:R-:W-:-:S05]  /*0460*/  UP2UR UR50, UPR, URZ, 0x4 ;  /* 0x00000004ff327883 */ /* 0x000fca0008000000 */
[----:B------:R-:W-:Y:S07]  /*0470*/  BRA.U !UP2, `(.L_x_8) ;  /* 0x000000010a207547 */ /* 0x000fee000b800000 */
[----:B------:R-:W-:Y:S01]  /*0480*/  UISETP.NE.U32.AND UP2, UPT, UR6, URZ, UPT ;  /* 0x000000ff0600728c */ /* 0x000fe2000bf45070 */
[----:B-----5:R-:W-:Y:S01]  /*0490*/  FSETP.NEU.AND P0, PT, R35, RZ, PT ;  /* 0x000000ff2300720b */ /* 0x020fe20003f0d000 */
[----:B------:R-:W-:Y:S02]  /*04a0*/  USEL UR6, URZ, 0xffffffff, UP0 ;  /* 0xffffffffff067887 */ /* 0x000fe40008000000 */
[----:B------:R-:W-:-:S10]  /*04b0*/  UISETP.NE.AND.EX UP2, UPT, UR7, URZ, UPT, UP2 ;  /* 0x000000ff0700728c */ /* 0x000fd4000bf45320 */
[----:B------:R-:W-:Y:S01]  /*04c0*/  VOTEU.ANY UP1, P0 ;  /* 0x0000000000ff7886 */ /* 0x000fe20000020100 */
[----:B------:R-:W-:-:S04]  /*04d0*/  @!UP2 USEL UR6, URZ, 0xffffffff, UP1 ;  /* 0xffffffffff06a887 */ /* 0x000fc80008800000 */
[----:B------:R-:W-:-:S04]  /*04e0*/  ULOP3.LUT UR6, UR6, 0x1, URZ, 0xc0, !UPT ;  /* 0x0000000106067892 */ /* 0x000fc8000f8ec0ff */
[----:B------:R-:W-:-:S11]  /*04f0*/  UISETP.NE.U32.AND UP5, UPT, UR6, 0x1, UPT ;  /* 0x000000010600788c */ /* 0x000fd6000bfa5070 */
.L_x_8:
[----:B------:R-:W3:Y:S01]  /*0500*/  SHFL.IDX PT, R0, R66, RZ, 0x1f ;  /* 0x00001fff42007589 */ /* 0x000ee200000e0000 */
[----:B------:R-:W-:-:S04]  /*0510*/  UISETP.NE.AND UP1, UPT, UR10, 0x2, UPT ;  /* 0x000000020a00788c */ /* 0x000fc8000bf25270 */
[----:B------:R-:W-:Y:S02]  /*0520*/  UISETP.EQ.AND UP2, UPT, UR5, URZ, !UP1 ;  /* 0x000000ff0500728c */ /* 0x000fe4000cf42270 */
[----:B------:R-:W-:-:S04]  /*0530*/  USEL UR6, URZ, 0x1, UP1 ;  /* 0x00000001ff067887 */ /* 0x000fc80008800000 */
[----:B------:R-:W-:Y:S02]  /*0540*/  PLOP3.LUT P5, PT, P1, PT, UP2, 0x80, 0x8 ;  /* 0x000000000008781c */ /* 0x000fe40000faf028 */
[----:B---3--:R-:W-:-:S13]  /*0550*/  ISETP.NE.AND P0, PT, R0, RZ, PT ;  /* 0x000000ff0000720c */ /* 0x008fda0003f05270 */
[----:B------:R-:W-:Y:S05]  /*0560*/  @P0 BRA `(.L_x_9) ;  /* 0x0000000000540947 */ /* 0x000fea0003800000 */
[----:B------:R-:W-:Y:S01]  /*0570*/  UMOV UR8, 0x400 ;  /* 0x0000040000087882 */ /* 0x000fe20000000000 */
[----:B------:R-:W-:Y:S01]  /*0580*/  UMOV UR7, 0x1 ;  /* 0x0000000100077882 */ /* 0x000fe20000000000 */
[----:B------:R-:W-:Y:S02]  /*0590*/  ULEA UR8, UR37, UR8, 0x18 ;  /* 0x0000000825087291 */ /* 0x000fe4000f8ec0ff */
[----:B------:R-:W-:-:S04]  /*05a0*/  UIADD3 UR12, UPT, UPT, -UR7, 0x100000, URZ ;  /* 0x00100000070c7890 */ /* 0x000fc8000fffe1ff */
[----:B------:R-:W-:Y:S02]  /*05b0*/  USHF.L.U32 UR13, UR12, 0xb, URZ ;  /* 0x0000000b0c0d7899 */ /* 0x000fe400080006ff */
[----:B------:R-:W-:Y:S01]  /*05c0*/  USHF.L.U32 UR12, UR12, 0x1, URZ ;  /* 0x000000010c0c7899 */ /* 0x000fe200080006ff */
[----:B------:R-:W-:Y:S01]  /*05d0*/  ELECT P0, URZ, PT ;  /* 0x0000000000ff782f */ /* 0x000fe20003800000 */
[----:B------:R-:W3:Y:S10]  /*05e0*/  FENCE.VIEW.ASYNC.S ;  /* 0x00000000000073c6 */ /* 0x000ef40000000000 */
[----:B---3--:R3:W4:Y:S01]  /*05f0*/  SYNCS.EXCH.64 URZ, [UR8], UR12 ;  /* 0x0000000c08ff75b2 */ /* 0x0087220008000100 */
[----:B------:R3:W1:Y:S01]  /*0600*/  SYNCS.EXCH.64 URZ, [UR8+0x30], UR12 ;  /* 0x0000300c08ff75b2 */ /* 0x0006620008000100 */
        /* <DEDUP_REMOVED lines=10> */
[----:B------:R-:W-:Y:S01]  /*06b0*/  NOP ;  /* 0x0000000000007918 */ /* 0x000fe20000000000 */
.L_x_9:
[----:B------:R-:W2:Y:S01]  /*06c0*/  SHFL.IDX PT, R0, R66, RZ, 0x1f ;  /* 0x00001fff42007589 */ /* 0x000ea200000e0000 */
[----:B------:R-:W-:Y:S01]  /*06d0*/  NOP ;  /* 0x0000000000007918 */ /* 0x000fe20000000000 */
[----:B--2---:R-:W-:-:S13]  /*06e0*/  ISETP.NE.AND P0, PT, R0, 0x1, PT ;  /* 0x000000010000780c */ /* 0x004fda0003f05270 */
[----:B------:R-:W-:Y:S05]  /*06f0*/  @P0 BRA `(.L_x_10) ;  /* 0x0000000000540947 */ /* 0x000fea0003800000 */
[----:B------:R-:W-:Y:S01]  /*0700*/  UMOV UR9, 0x400 ;  /* 0x0000040000097882 */ /* 0x000fe20000000000 */
[----:B---3--:R-:W-:Y:S01]  /*0710*/  UMOV UR8, 0x20 ;  /* 0x0000002000087882 */ /* 0x008fe20000000000 */
[----:B------:R-:W-:Y:S01]  /*0720*/  UMOV UR7, 0x80 ;  /* 0x0000008000077882 */ /* 0x000fe20000000000 */
[----:B------:R-:W-:Y:S02]  /*0730*/  ULEA UR9, UR37, UR9, 0x18 ;  /* 0x0000000925097291 */ /* 0x000fe4000f8ec0ff */
[----:B------:R-:W-:-:S04]  /*0740*/  UIADD3 UR12, UPT, UPT, -UR8, 0x100000, URZ ;  /* 0x00100000080c7890 */ /* 0x000fc8000fffe1ff */
[----:B------:R-:W-:Y:S02]  /*0750*/  USHF.L.U32 UR13, UR12, 0xb, URZ ;  /* 0x0000000b0c0d7899 */ /* 0x000fe400080006ff */
[----:B------:R-:W-:Y:S02]  /*0760*/  USHF.L.U32 UR12, UR12, 0x1, URZ ;  /* 0x000000010c0c7899 */ /* 0x000fe400080006ff */
[----:B------:R-:W-:-:S04]  /*0770*/  UIADD3 UR14, UPT, UPT, -UR7, 0x100000, URZ ;  /* 0x00100000070e7890 */ /* 0x000fc8000fffe1ff */
[----:B------:R-:W-:Y:S02]  /*0780*/  USHF.L.U32 UR15, UR14, 0xb, URZ ;  /* 0x0000000b0e0f7899 */ /* 0x000fe400080006ff */
[----:B------:R-:W-:Y:S01]  /*0790*/  USHF.L.U32 UR14, UR14, 0x1, URZ ;  /* 0x000000010e0e7899 */ /* 0x000fe200080006ff */
[----:B------:R-:W-:Y:S01]  /*07a0*/  ELECT P0, URZ, PT ;  /* 0x0000000000ff782f */ /* 0x000fe20003800000 */
[----:B------:R-:W2:Y:S02]  /*07b0*/  FENCE.VIEW.ASYNC.S ;  /* 0x00000000000073c6 */ /* 0x000ea40000000000 */
[----:B--2---:R2:W3:Y:S08]  /*07c0*/  SYNCS.EXCH.64 URZ, [UR9+0x60], UR12 ;  /* 0x0000600c09ff75b2 */ /* 0x0044f00008000100 */
        /* <DEDUP_REMOVED lines=8> */
.L_x_10:
[----:B------:R-:W4:Y:S01]  /*0850*/  SHFL.IDX PT, R0, R66, RZ, 0x1f ;  /* 0x00001fff42007589 */ /* 0x000f2200000e0000 */
[----:B------:R-:W-:Y:S01]  /*0860*/  NOP ;  /* 0x0000000000007918 */ /* 0x000fe20000000000 */
[----:B----4-:R-:W-:-:S13]  /*0870*/  ISETP.NE.AND P0, PT, R0, 0x3, PT ;  /* 0x000000030000780c */ /* 0x010fda0003f05270 */
[----:B------:R-:W-:Y:S05]  /*0880*/  @P0 BRA `(.L_x_11) ;  /* 0x00000000002c0947 */ /* 0x000fea0003800000 */
[----:B---3--:R-:W-:Y:S01]  /*0890*/  UMOV UR8, 0x400 ;  /* 0x0000040000087882 */ /* 0x008fe20000000000 */
[----:B------:R-:W-:Y:S01]  /*08a0*/  UMOV UR7, 0x20 ;  /* 0x0000002000077882 */ /* 0x000fe20000000000 */
[----:B------:R-:W-:Y:S02]  /*08b0*/  ULEA UR8, UR37, UR8, 0x18 ;  /* 0x0000000825087291 */ /* 0x000fe4000f8ec0ff */
[----:B--2---:R-:W-:-:S04]  /*08c0*/  UIADD3 UR12, UPT, UPT, -UR7, 0x100000, URZ ;  /* 0x00100000070c7890 */ /* 0x004fc8000fffe1ff */
[----:B------:R-:W-:Y:S02]  /*08d0*/  USHF.L.U32 UR13, UR12, 0xb, URZ ;  /* 0x0000000b0c0d7899 */ /* 0x000fe400080006ff */
[----:B------:R-:W-:Y:S01]  /*08e0*/  USHF.L.U32 UR12, UR12, 0x1, URZ ;  /* 0x000000010c0c7899 */ /* 0x000fe200080006ff */
[----:B------:R-:W-:Y:S01]  /*08f0*/  ELECT P0, URZ, PT ;  /* 0x0000000000ff782f */ /* 0x000fe20003800000 */
[----:B------:R-:W2:Y:S10]  /*0900*/  FENCE.VIEW.ASYNC.S ;  /* 0x00000000000073c6 */ /* 0x000eb40000000000 */
[----:B--2---:R4:W2:Y:S01]  /*0910*/  SYNCS.EXCH.64 URZ, [UR8+0xa0], UR12 ;  /* 0x0000a00c08ff75b2 */ /* 0x0048a20008000100 */
[----:B------:R4:W3:Y:S02]  /*0920*/  SYNCS.EXCH.64 URZ, [UR8+0xa8], UR12 ;  /* 0x0000a80c08ff75b2 */ /* 0x0008e40008000100 */
[----:B----4-:R-:W-:Y:S01]  /*0930*/  NOP ;  /* 0x0000000000007918 */ /* 0x010fe20000000000 */
.L_x_11:
[----:B------:R-:W4:Y:S01]  /*0940*/  SHFL.IDX PT, R0, R66, RZ, 0x1f ;  /* 0x00001fff42007589 */ /* 0x000f2200000e0000 */
[----:B------:R-:W-:Y:S01]  /*0950*/  NOP ;  /* 0x0000000000007918 */ /* 0x000fe20000000000 */
[----:B----4-:R-:W-:-:S13]  /*0960*/  ISETP.NE.AND P0, PT, R0, 0x4, PT ;  /* 0x000000040000780c */ /* 0x010fda0003f05270 */
[----:B------:R-:W-:Y:S05]  /*0970*/  @P0 BRA `(.L_x_12) ;  /* 0x0000000000480947 */ /* 0x000fea0003800000 */
[----:B--2---:R-:W-:Y:S01]  /*0980*/  UMOV UR9, 0x1e0 ;  /* 0x000001e000097882 */ /* 0x004fe20000000000 */
[----:B---3--:R-:W-:Y:S01]  /*0990*/  UMOV UR8, 0x400 ;  /* 0x0000040000087882 */ /* 0x008fe20000000000 */
[----:B------:R-:W-:Y:S01]  /*09a0*/  USEL UR9, UR9, 0x1a0, UP5 ;  /* 0x000001a009097887 */ /* 0x000fe2000a800000 */
        /* <DEDUP_REMOVED lines=10> */
[----:B--2---:R4:W2:Y:S08]  /*0a50*/  SYNCS.EXCH.64 URZ, [UR8+0xb0], UR12 ;  /* 0x0000b00c08ff75b2 */ /* 0x0048b00008000100 */
[----:B------:R4:W3:Y:S01]  /*0a60*/  SYNCS.EXCH.64 URZ, [UR8+0xc0], UR14 ;  /* 0x0000c00e08ff75b2 */ /* 0x0008e20008000100 */
[----:B------:R4:W1:Y:S01]  /*0a70*/  SYNCS.EXCH.64 URZ, [UR8+0xb8], UR12 ;  /* 0x0000b80c08ff75b2 */ /* 0x0008620008000100 */
[----:B------:R4:W1:Y:S02]  /*0a80*/  SYNCS.EXCH.64 URZ, [UR8+0xc8], UR14 ;  /* 0x0000c80e08ff75b2 */ /* 0x0008640008000100 */
[----:B----4-:R-:W-:Y:S01]  /*0a90*/  NOP ;  /* 0x0000000000007918 */ /* 0x010fe20000000000 */
.L_x_12:
[----:B------:R-:W4:Y:S01]  /*0aa0*/  SHFL.IDX PT, R0, R66, RZ, 0x1f ;  /* 0x00001fff42007589 */ /* 0x000f2200000e0000 */
[----:B------:R-:W-:Y:S01]  /*0ab0*/  NOP ;  /* 0x0000000000007918 */ /* 0x000fe20000000000 */
[----:B----4-:R-:W-:-:S13]  /*0ac0*/  ISETP.NE.AND P0, PT, R0, 0x5, PT ;  /* 0x000000050000780c */ /* 0x010fda0003f05270 */
[----:B------:R-:W-:Y:S05]  /*0ad0*/  @P0 BRA `(.L_x_13) ;  /* 0x0000000000540947 */ /* 0x000fea0003800000 */
[----:B--2---:R-:W-:Y:S01]  /*0ae0*/  UMOV UR9, 0x400 ;  /* 0x0000040000097882 */ /* 0x004fe20000000000 */
        /* <DEDUP_REMOVED lines=14> */
[----:B------:R4:W1:Y:S01]  /*0bd0*/  SYNCS.EXCH.64 URZ, [UR9+0xf8], UR14 ;  /* 0x0000f80e09ff75b2 */ /* 0x0008620008000100 */
[----:B------:R4:W1:Y:S01]  /*0be0*/  SYNCS.EXCH.64 URZ, [UR9+0xe0], UR12 ;  /* 0x0000e00c09ff75b2 */ /* 0x0008620008000100 */
[----:B------:R4:W1:Y:S01]  /*0bf0*/  SYNCS.EXCH.64 URZ, [UR9+0x100], UR14 ;  /* 0x0001000e09ff75b2 */ /* 0x0008620008000100 */
[----:B------:R4:W1:Y:S01]  /*0c00*/  SYNCS.EXCH.64 URZ, [UR9+0xe8], UR12 ;  /* 0x0000e80c09ff75b2 */ /* 0x0008620008000100 */
[----:B------:R4:W1:Y:S02]  /*0c10*/  SYNCS.EXCH.64 URZ, [UR9+0x108], UR14 ;  /* 0x0001080e09ff75b2 */ /* 0x0008640008000100 */
[----:B----4-:R-:W-:Y:S01]  /*0c20*/  NOP ;  /* 0x0000000000007918 */ /* 0x010fe20000000000 */
.L_x_13:
[----:B------:R-:W4:Y:S01]  /*0c30*/  SHFL.IDX PT, R0, R66, RZ, 0x1f ;  /* 0x00001fff42007589 */ /* 0x000f2200000e0000 */
[----:B------:R-:W-:Y:S01]  /*0c40*/  ISETP.NE.OR P1, PT, RZ, UR10, !P1 ;  /* 0x0000000aff007c0c */ /* 0x000fe2000cf25670 */
        /* <DEDUP_REMOVED lines=12> */
[----:B------:R4:W3:Y:S01]  /*0d10*/  SYNCS.EXCH.64 URZ, [UR8+0x120], UR12 ;  /* 0x0001200c08ff75b2 */ /* 0x0008e20008000100 */
[----:B------:R4:W1:Y:S01]  /*0d20*/  SYNCS.EXCH.64 URZ, [UR8+0x118], UR12 ;  /* 0x0001180c08ff75b2 */ /* 0x0008620008000100 */
[----:B------:R4:W1:Y:S02]  /*0d30*/  SYNCS.EXCH.64 URZ, [UR8+0x128], UR12 ;  /* 0x0001280c08ff75b2 */ /* 0x0008640008000100 */
[----:B----4-:R-:W-:Y:S01]  /*0d40*/  NOP ;  /* 0x0000000000007918 */ /* 0x010fe20000000000 */
.L_x_14:
[----:B------:R-:W-:Y:S01]  /*0d50*/  VOTEU.ALL UP1, P1 ;  /* 0x0000000000ff7886 */ /* 0x000fe20000820000 */
[----:B---3--:R-:W3:Y:S01]  /*0d60*/  LDCU UR8, c[0x0][0x36c] ;  /* 0x00006d80ff0877ac */ /* 0x008ee20008000800 */
[----:B------:R-:W-:Y:S01]  /*0d70*/  NOP ;  /* 0x0000000000007918 */ /* 0x000fe20000000000 */
[----:B------:R-:W-:Y:S01]  /*0d80*/  LOP3.LUT R10, R72, 0x1f, RZ, 0xc0, !PT ;  /* 0x0000001f480a7812 */ /* 0x000fe200078ec0ff */
[----:B--2---:R-:W-:Y:S01]  /*0d90*/  UMOV UR12, 0x20 ;  /* 0x00000020000c7882 */ /* 0x004fe20000000000 */
[----:B------:R-:W-:Y:S01]  /*0da0*/  @!UP1 UMOV UR7, 0x400 ;  /* 0x0000040000079882 */ /* 0x000fe20000000000 */
[----:B------:R-:W-:-:S04]  /*0db0*/  @!UP1 UIADD3 UR12, UPT, UPT, -UR12, 0x100000, URZ ;  /* 0x001000000c0c9890 */ /* 0x000fc8000fffe1ff */
[----:B------:R-:W-:Y:S02]  /*0dc0*/  @!UP1 USHF.L.U32 UR13, UR12, 0xb, URZ ;  /* 0x0000000b0c0d9899 */ /* 0x000fe400080006ff */
[----:B------:R-:W-:Y:S02]  /*0dd0*/  @!UP1 USHF.L.U32 UR12, UR12, 0x1, URZ ;  /* 0x000000010c0c9899 */ /* 0x000fe400080006ff */
[----:B------:R-:W-:Y:S01]  /*0de0*/  @!UP1 ULEA UR7, UR37, UR7, 0x18 ;  /* 0x0000000725079291 */ /* 0x000fe2000f8ec0ff */
[----:B------:R-:W-:Y:S01]  /*0df0*/  VOTEU.ALL UP1, P1 ;  /* 0x0000000000ff7886 */ /* 0x000fe20000820000 */
[----:B------:R-:W-:Y:S01]  /*0e00*/  UISETP.NE.AND UP4, UPT, UR10, URZ, UPT ;  /* 0x000000ff0a00728c */ /* 0x000fe2000bf85270 */
[----:B------:R-:W2:Y:S09]  /*0e10*/  FENCE.VIEW.ASYNC.S ;  /* 0x00000000000073c6 */ /* 0x000eb20000000000 */
[----:B--2---:R2:W4:Y:S01]  /*0e20*/  @!UP1 SYNCS.EXCH.64 URZ, [UR7+0x130], UR12 ;  /* 0x0001300c07ff95b2 */ /* 0x0045220008000100 */
[----:B---3--:R-:W-:-:S09]  /*0e30*/  UISETP.EQ.U32.AND UP1, UPT, UR8, 0x1, UPT ;  /* 0x000000010800788c */ /* 0x008fd2000bf22070 */
[----:B------:R-:W-:Y:S05]  /*0e40*/  BRA.U !UP1, `(.L_x_15) ;  /* 0x0000000109087547 */ /* 0x000fea000b800000 */
[----:B-1--4-:R-:W-:Y:S01]  /*0e50*/  UCGABAR_ARV ;  /* 0x00000000000079c7 */ /* 0x012fe20008000000 */
[----:B------:R-:W-:Y:S05]  /*0e60*/  BRA `(.L_x_16) ;  /* 0x0000000000047947 */ /* 0x000fea0003800000 */
.L_x_15:
[----:B-1--4-:R-:W-:Y:S01]  /*0e70*/  NOP ;  /* 0x0000000000007918 */ /* 0x012fe20000000000 */
.L_x_16:
[----:B------:R-:W1:Y:S01]  /*0e80*/  S2R R11, SR_CTAID.X ;  /* 0x00000000000b7919 */ /* 0x000e620000002500 */
[----:B------:R-:W-:-:S05]  /*0e90*/  CS2R.32 R60, SR_CgaSize ;  /* 0x00000000003c7805 */ /* 0x000fca0000008a00 */
[----:B------:R-:W-:-:S05]  /*0ea0*/  IMAD R60, R60, -0xa0, RZ ;  /* 0xffffff603c3c7824 */ /* 0x000fca00078e02ff */
[----:B------:R-:W-:-:S14]  /*0eb0*/  R2UR UR8, R60 ;  /* 0x000000003c0872ca */ /* 0x000fdc00000e0000 */
[----:B------:R-:W3:Y:S01]  /*0ec0*/  LDCU UR8, c[0x0][UR8+0x2b0] ;  /* 0x00005600080877ac */ /* 0x000ee20008000800 */
[----:B------:R-:W-:-:S05]  /*0ed0*/  CS2R.32 R0, SR_CgaSize ;  /* 0x0000000000007805 */ /* 0x000fca0000008a00 */
[----:B------:R-:W-:-:S06]  /*0ee0*/  IMAD R0, R0, -0xa0, RZ ;  /* 0xffffff6000007824 */ /* 0x000fcc00078e02ff */
[----:B------:R-:W4:Y:S01]  /*0ef0*/  LDC R0, c[0x0][R0+0x2a0] ;  /* 0x0000a80000007b82 */ /* 0x000f220000000800 */
[----:B------:R-:W-:Y:S01]  /*0f00*/  PRMT R8, RZ, 0x7610, R8 ;  /* 0x00007610ff087816 */ /* 0x000fe20000000008 */
[----:B------:R-:W3:Y:S01]  /*0f10*/  S2R R20, SR_CTAID.Y ;  /* 0x0000000000147919 */ /* 0x000ee20000002600 */
[----:B------:R-:W-:-:S05]  /*0f20*/  CS2R.32 R60, SR_CgaSize ;  /* 0x00000000003c7805 */ /* 0x000fca0000008a00 */
[----:B------:R-:W-:-:S05]  /*0f30*/  IMAD R60, R60, -0xa0, RZ ;  /* 0xffffff603c3c7824 */ /* 0x000fca00078e02ff */
[----:B--2---:R-:W-:-:S14]  /*0f40*/  R2UR UR7, R60 ;  /* 0x000000003c0772ca */ /* 0x004fdc00000e0000 */
[----:B------:R-:W2:Y:S01]  /*0f50*/  LDCU UR7, c[0x0][UR7+0x2b4] ;  /* 0x00005680070777ac */ /* 0x000ea20008000800 */
[----:B------:R-:W-:Y:S01]  /*0f60*/  UISETP.NE.AND UP2, UPT, UR10, 0x2, UPT ;  /* 0x000000020a00788c */ /* 0x000fe2000bf45270 */
[----:B------:R-:W3:Y:S01]  /*0f70*/  LDC R9, c[0x0][0xb24] ;  /* 0x0002c900ff097b82 */ /* 0x000ee20000000800 */
[----:B------:R-:W-:-:S05]  /*0f80*/  CS2R.32 R58, SR_CgaSize ;  /* 0x00000000003a7805 */ /* 0x000fca0000008a00 */
[----:B------:R-:W-:-:S06]  /*0f90*/  IMAD R58, R58, -0xa0, RZ ;  /* 0xffffff603a3a7824 */ /* 0x000fcc00078e02ff */
[----:B------:R-:W4:Y:S08]  /*0fa0*/  LDC R58, c[0x0][R58+0x2a4] ;  /* 0x0000a9003a3a7b82 */ /* 0x000f300000000800 */
[----:B------:R-:W4:Y:S01]  /*0fb0*/  LDC R26, c[0x0][0xb24] ;  /* 0x0002c900ff1a7b82 */ /* 0x000f220000000800 */
[----:B-1----:R-:W-:Y:S01]  /*0fc0*/  I2FP.F32.U32 R4, R11 ;  /* 0x0000000b00047245 */ /* 0x002fe20000201000 */
[----:B------:R-:W-:-:S06]  /*0fd0*/  IMAD.MOV.U32 R21, RZ, RZ, R11 ;  /* 0x000000ffff157224 */ /* 0x000fcc00078e000b */
[----:B------:R-:W1:Y:S01]  /*0fe0*/  S2UR UR36, SR_CTAID.Z ;  /* 0x00000000002479c3 */ /* 0x000e620000002700 */
[----:B---3--:R-:W-:Y:S02]  /*0ff0*/  ISETP.GE.AND P0, PT, R9, 0x1, PT ;  /* 0x000000010900780c */ /* 0x008fe40003f06270 */
[----:B------:R-:W-:Y:S01]  /*1000*/  I2FP.F32.U32 R2, R20 ;  /* 0x0000001400027245 */ /* 0x000fe20000201000 */
[----:B------:R-:W-:-:S04]  /*1010*/  FMUL R4, R4, UR8 ;  /* 0x0000000804047c20 */ /* 0x000fc80008400000 */
[----:B--2---:R-:W-:Y:S01]  /*1020*/  FMUL R2, R2, UR7 ;  /* 0x0000000702027c20 */ /* 0x004fe20008400000 */
[----:B------:R-:W2:Y:S01]  /*1030*/  F2I.U32.TRUNC.NTZ R60, R4 ;  /* 0x00000004003c7305 */ /* 0x000ea2000020f000 */
[----:B------:R-:W3:Y:S07]  /*1040*/  LDCU UR7, c[0x0][0xb30] ;  /* 0x00016600ff0777ac */ /* 0x000eee0008000800 */
[----:B------:R-:W1:Y:S01]  /*1050*/  F2I.U32.TRUNC.NTZ R3, R2 ;  /* 0x0000000200037305 */ /* 0x000e62000020f000 */
[----:B--2---:R-:W-:-:S04]  /*1060*/  IMAD.MOV R60, RZ, RZ, -R60 ;  /* 0x000000ffff3c7224 */ /* 0x004fc800078e0a3c */
[----:B----4-:R-:W-:Y:S01]  /*1070*/  IMAD R60, R0, R60, R11 ;  /* 0x0000003c003c7224 */ /* 0x010fe200078e020b */
[----:B------:R-:W-:Y:S01]  /*1080*/  PRMT R0, RZ, 0x7610, R0 ;  /* 0x00007610ff007816 */ /* 0x000fe20000000000 */
[----:B---3--:R-:W-:Y:S01]  /*1090*/  UISETP.NE.AND UP3, UPT, UR7, 0x1, UPT ;  /* 0x000000010700788c */ /* 0x008fe2000bf65270 */
[----:B-1----:R-:W-:-:S05]  /*10a0*/  IADD3 R3, PT, PT, -R3, RZ, RZ ;  /* 0x000000ff03037210 */ /* 0x002fca0007ffe1ff */
[----:B------:R-:W-:Y:S01]  /*10b0*/  IMAD R58, R58, R3, R20 ;  /* 0x000000033a3a7224 */ /* 0x000fe200078e0214 */
[----:B------:R-:W-:Y:S06]  /*10c0*/  BRA.U UP4, `(.L_x_17) ;  /* 0x0000000104247547 */ /* 0x000fec000b800000 */
[----:B------:R-:W-:Y:S01]  /*10d0*/  ISETP.NE.AND P1, PT, R58, RZ, PT ;  /* 0x000000ff3a00720c */ /* 0x000fe20003f25270 */
[----:B------:R-:W-:Y:S01]  /*10e0*/  IMAD.MOV.U32 R0, RZ, RZ, 0x3 ;  /* 0x00000003ff007424 */ /* 0x000fe200078e00ff */
[C---:B------:R-:W-:Y:S02]  /*10f0*/  LOP3.LUT R3, R60.reuse, 0xfffffffe, RZ, 0xc0, !PT ;  /* 0xfffffffe3c037812 */ /* 0x040fe400078ec0ff */
[----:B------:R-:W-:Y:S02]  /*1100*/  ISETP.LT.U32.OR P1, PT, R60, 0x2, !P1 ;  /* 0x000000023c00780c */ /* 0x000fe40004f21470 */
[----:B------:R-:W-:Y:S02]  /*1110*/  SHF.L.U32 R0, R0, R3, RZ ;  /* 0x0000000300007219 */ /* 0x000fe400000006ff */
[----:B------:R-:W-:Y:S02]  /*1120*/  SEL R5, RZ, 0x1, !P1 ;  /* 0x00000001ff057807 */ /* 0x000fe40004800000 */
[----:B------:R-:W-:-:S05]  /*1130*/  SEL R2, RZ, 0x2, !P1 ;  /* 0x00000002ff027807 */ /* 0x000fca0004800000 */
[----:B------:R-:W-:-:S05]  /*1140*/  IMAD.IADD R2, R5, 0x1, R2 ;  /* 0x0000000105027824 */ /* 0x000fca00078e0202 */
[----:B------:R-:W-:Y:S02]  /*1150*/  PRMT R8, R2, 0x7610, R8 ;  /* 0x0000761002087816 */ /* 0x000fe40000000008 */
.L_x_17:
[----:B------:R-:W-:Y:S05]  /*1160*/  @!P0 BRA `(.L_x_18) ;  /* 0x0000000000b88947 */ /* 0x000fea0003800000 */
[----:B------:R-:W1:Y:S01]  /*1170*/  LDC.64 R4, c[0x0][0xb18] ;  /* 0x0002c600ff047b82 */ /* 0x000e620000000a00 */
[----:B------:R-:W-:-:S07]  /*1180*/  ISETP.NE.AND P0, PT, R9, 0x1, PT ;  /* 0x000000010900780c */ /* 0x000fce0003f05270 */
[----:B------:R-:W2:Y:S08]  /*1190*/  LDC R14, c[0x0][0xb0c] ;  /* 0x0002c300ff0e7b82 */ /* 0x000eb00000000800 */
[----:B------:R-:W3:Y:S08]  /*11a0*/  LDC R13, c[0x0][0x370] ;  /* 0x0000dc00ff0d7b82 */ /* 0x000ef00000000800 */
[----:B------:R-:W4:Y:S01]  /*11b0*/  LDC R16, c[0x0][0x374] ;  /* 0x0000dd00ff107b82 */ /* 0x000f220000000800 */
[----:B-1----:R-:W-:-:S07]  /*11c0*/  ISETP.NE.AND P1, PT, R4, 0x1, PT ;  /* 0x000000010400780c */ /* 0x002fce0003f25270 */
[----:B------:R-:W3:Y:S01]  /*11d0*/  LDC.64 R6, c[0x0][0xb10] ;  /* 0x0002c400ff067b82 */ /* 0x000ee20000000a00 */
[----:B--2---:R-:W-:-:S07]  /*11e0*/  ISETP.NE.AND P2, PT, R14, 0x1, PT ;  /* 0x000000010e00780c */ /* 0x004fce0003f45270 */
[----:B------:R-:W1:Y:S08]  /*11f0*/  LDC R12, c[0x0][0xb20] ;  /* 0x0002c800ff0c7b82 */ /* 0x000e700000000800 */
[----:B------:R-:W2:Y:S01]  /*1200*/  LDC.64 R2, c[0x0][0xb28] ;  /* 0x0002ca00ff027b82 */ /* 0x000ea20000000a00 */
[----:B----4-:R-:W-:-:S04]  /*1210*/  IMAD.HI.U32 R15, R16, R5, RZ ;  /* 0x00000005100f7227 */ /* 0x010fc800078e00ff */
[----:B------:R-:W-:-:S04]  /*1220*/  IMAD.HI.U32 R5, R20, R5, RZ ;  /* 0x0000000514057227 */ /* 0x000fc800078e00ff */
[----:B---3--:R-:W-:-:S04]  /*1230*/  IMAD.HI.U32 R18, R13, R6, RZ ;  /* 0x000000060d127227 */ /* 0x008fc800078e00ff */
[C---:B------:R-:W-:Y:S01]  /*1240*/  IMAD.HI.U32 R22, R11.reuse, R6, RZ ;  /* 0x000000060b167227 */ /* 0x040fe200078e00ff */
[-C--:B------:R-:W-:Y:S02]  /*1250*/  @P2 SHF.R.U32.HI R13, RZ, R7.reuse, R18 ;  /* 0x00000007ff0d2219 */ /* 0x080fe40000011612 */
[-C--:B-1----:R-:W-:Y:S02]  /*1260*/  @P1 SHF.R.U32.HI R16, RZ, R12.reuse, R15 ;  /* 0x0000000cff101219 */ /* 0x082fe4000001160f */
[----:B------:R-:W-:Y:S02]  /*1270*/  SHF.R.U32.HI R5, RZ, R12, R5 ;  /* 0x0000000cff057219 */ /* 0x000fe40000011605 */
[----:B------:R-:W-:Y:S02]  /*1280*/  SHF.R.U32.HI R22, RZ, R7, R22 ;  /* 0x00000007ff167219 */ /* 0x000fe40000011616 */
[----:B------:R-:W-:Y:S01]  /*1290*/  SEL R5, R20, R5, !P1 ;  /* 0x0000000514057207 */ /* 0x000fe20004800000 */
[----:B--2---:R-:W-:Y:S01]  /*12a0*/  IMAD.HI.U32 R18, R16, R2, RZ ;  /* 0x0000000210127227 */ /* 0x004fe200078e00ff */
[----:B------:R-:W-:-:S02]  /*12b0*/  SEL R21, R11, R22, !P2 ;  /* 0x000000160b157207 */ /* 0x000fc40005000000 */
[----:B------:R-:W-:Y:S01]  /*12c0*/  IADD3 R7, PT, PT, -R5, RZ, RZ ;  /* 0x000000ff05077210 */ /* 0x000fe20007ffe1ff */
[----:B------:R-:W-:Y:S01]  /*12d0*/  IMAD.HI.U32 R6, R13, R2, RZ ;  /* 0x000000020d067227 */ /* 0x000fe200078e00ff */
[----:B------:R-:W-:-:S03]  /*12e0*/  @P0 SHF.R.U32.HI R16, RZ, R3, R18 ;  /* 0x00000003ff100219 */ /* 0x000fc60000011612 */
[----:B------:R-:W-:Y:S01]  /*12f0*/  IMAD R7, R4, R7, R20 ;  /* 0x0000000704077224 */ /* 0x000fe200078e0214 */
[----:B------:R-:W-:Y:S01]  /*1300*/  @P0 SHF.R.U32.HI R13, RZ, R3, R6 ;  /* 0x00000003ff0d0219 */ /* 0x000fe20000011606 */
[----:B------:R-:W-:-:S04]  /*1310*/  IMAD R16, R16, R9, RZ ;  /* 0x0000000910107224 */ /* 0x000fc800078e02ff */
[----:B------:R-:W-:Y:S01]  /*1320*/  IMAD R6, R13, R9, RZ ;  /* 0x000000090d067224 */ /* 0x000fe200078e02ff */
[----:B------:R-:W-:-:S04]  /*1330*/  ISETP.GE.AND P1, PT, R5, R16, PT ;  /* 0x000000100500720c */ /* 0x000fc80003f26270 */
[----:B------:R-:W-:Y:S01]  /*1340*/  ISETP.GE.OR P1, PT, R21, R6, P1 ;  /* 0x000000061500720c */ /* 0x000fe20000f26670 */
[----:B------:R-:W-:-:S05]  /*1350*/  IMAD.HI.U32 R6, R5, R2, RZ ;  /* 0x0000000205067227 */ /* 0x000fca00078e00ff */
[----:B------:R-:W-:-:S04]  /*1360*/  SHF.R.U32.HI R6, RZ, R3, R6 ;  /* 0x00000003ff067219 */ /* 0x000fc80000011606 */
[----:B------:R-:W-:-:S03]  /*1370*/  SEL R6, R5, R6, !P0 ;  /* 0x0000000605067207 */ /* 0x000fc60004000000 */
[----:B------:R-:W-:Y:S01]  /*1380*/  @!P1 IMAD.HI.U32 R12, R21, R2, RZ ;  /* 0x00000002150c9227 */ /* 0x000fe200078e00ff */
[----:B------:R-:W-:-:S04]  /*1390*/  IADD3 R2, PT, PT, -R6, RZ, RZ ;  /* 0x000000ff06027210 */ /* 0x000fc80007ffe1ff */
[----:B------:R-:W-:Y:S01]  /*13a0*/  @!P1 SHF.R.U32.HI R12, RZ, R3, R12 ;  /* 0x00000003ff0c9219 */ /* 0x000fe2000001160c */
[----:B------:R-:W-:-:S03]  /*13b0*/  IMAD R2, R9, R2, R5 ;  /* 0x0000000209027224 */ /* 0x000fc600078e0205 */
[----:B------:R-:W-:-:S05]  /*13c0*/  @!P1 SEL R3, R21, R12, !P0 ;  /* 0x0000000c15039207 */ /* 0x000fca0004000000 */
[--C-:B------:R-:W-:Y:S02]  /*13d0*/  @!P1 IMAD.IADD R6, R6, 0x1, -R3.reuse ;  /* 0x0000000106069824 */ /* 0x100fe400078e0a03 */
[----:B------:R-:W-:Y:S01]  /*13e0*/  @!P1 IMAD R3, R2, R13, R3 ;  /* 0x0000000d02039224 */ /* 0x000fe200078e0203 */
[----:B------:R-:W-:Y:S01]  /*13f0*/  IADD3 R2, PT, PT, -R21, RZ, RZ ;  /* 0x000000ff15027210 */ /* 0x000fe20007ffe1ff */
[----:B------:R-:W-:Y:S02]  /*1400*/  @!P1 IMAD R5, R6, R9, R21 ;  /* 0x0000000906059224 */ /* 0x000fe400078e0215 */
[----:B------:R-:W-:Y:S02]  /*1410*/  @!P1 IMAD.MOV.U32 R21, RZ, RZ, R3 ;  /* 0x000000ffff159224 */ /* 0x000fe400078e0003 */
[----:B------:R-:W-:Y:S02]  /*1420*/  IMAD R2, R14, R2, R11 ;  /* 0x000000020e027224 */ /* 0x000fe400078e020b */
[----:B------:R-:W-:-:S02]  /*1430*/  IMAD R20, R5, R4, R7 ;  /* 0x0000000405147224 */ /* 0x000fc400078e0207 */
[----:B------:R-:W-:Y:S02]  /*1440*/  IMAD R21, R21, R14, R2 ;  /* 0x0000000e15157224 */ /* 0x000fe400078e0202 */
.L_x_18:
[----:B------:R-:W-:Y:S05]  /*1450*/  BRA.U UP3, `(.L_x_19) ;  /* 0x0000000103407547 */ /* 0x000fea000b800000 */
[----:B------:R-:W1:Y:S08]  /*1460*/  LDC.64 R4, c[0x0][0xb10] ;  /* 0x0002c400ff047b82 */ /* 0x000e700000000a00 */
[----:B------:R-:W2:Y:S08]  /*1470*/  LDC.64 R2, c[0x0][0xb18] ;  /* 0x0002c600ff027b82 */ /* 0x000eb00000000a00 */
[----:B------:R-:W3:Y:S08]  /*1480*/  LDC R6, c[0x0][0xb20] ;  /* 0x0002c800ff067b82 */ /* 0x000ef00000000800 */
[----:B------:R-:W4:Y:S01]  /*1490*/  LDC R12, c[0x0][0xb0c] ;  /* 0x0002c300ff0c7b82 */ /* 0x000f220000000800 */
[----:B-1----:R-:W-:-:S05]  /*14a0*/  IMAD.HI.U32 R4, R21, R4, RZ ;  /* 0x0000000415047227 */ /* 0x002fca00078e00ff */
[----:B------:R-:W-:Y:S01]  /*14b0*/  SHF.R.U32.HI R4, RZ, R5, R4 ;  /* 0x00000005ff047219 */ /* 0x000fe20000011604 */
[----:B--2---:R-:W-:Y:S01]  /*14c0*/  IMAD.HI.U32 R3, R20, R3, RZ ;  /* 0x0000000314037227 */ /* 0x004fe200078e00ff */
[----:B------:R-:W-:-:S04]  /*14d0*/  ISETP.NE.AND P0, PT, R2, 0x1, PT ;  /* 0x000000010200780c */ /* 0x000fc80003f05270 */
[----:B---3--:R-:W-:-:S04]  /*14e0*/  SHF.R.U32.HI R3, RZ, R6, R3 ;  /* 0x00000006ff037219 */ /* 0x008fc80000011603 */
[----:B------:R-:W-:Y:S02]  /*14f0*/  SEL R3, R20, R3, !P0 ;  /* 0x0000000314037207 */ /* 0x000fe40004000000 */
[----:B----4-:R-:W-:-:S04]  /*1500*/  ISETP.NE.AND P1, PT, R12, 0x1, PT ;  /* 0x000000010c00780c */ /* 0x010fc80003f25270 */
[----:B------:R-:W-:-:S05]  /*1510*/  SEL R6, R21, R4, !P1 ;  /* 0x0000000415067207 */ /* 0x000fca0004800000 */
[----:B------:R-:W-:Y:S02]  /*1520*/  IMAD.IADD R4, R3, 0x1, -R6 ;  /* 0x0000000103047824 */ /* 0x000fe400078e0a06 */
[----:B------:R-:W-:Y:S02]  /*1530*/  IMAD.IADD R3, R6, 0x1, -R3 ;  /* 0x0000000106037824 */ /* 0x000fe400078e0a03 */
[----:B------:R-:W-:Y:S02]  /*1540*/  IMAD R21, R4, R12, R21 ;  /* 0x0000000c04157224 */ /* 0x000fe400078e0215 */
[----:B------:R-:W-:Y:S02]  /*1550*/  IMAD R20, R3, R2, R20 ;  /* 0x0000000203147224 */ /* 0x000fe400078e0214 */
.L_x_19:
[----:B------:R-:W-:Y:S05]  /*1560*/  BRA.U !UP1, `(.L_x_20) ;  /* 0x00000001090c7547 */ /* 0x000fea000b800000 */
[----:B------:R-:W-:Y:S01]  /*1570*/  UCGABAR_WAIT ;  /* 0x0000000000007dc7 */ /* 0x000fe20008000000 */
[----:B------:R-:W-:Y:S01]  /*1580*/  CCTL.IVALL ;  /* 0x00000000ff00798f */ /* 0x000fe20002000000 */
[----:B------:R-:W-:Y:S05]  /*1590*/  BRA `(.L_x_21) ;  /* 0x0000000000047947 */ /* 0x000fea0003800000 */
.L_x_20:
[----:B------:R-:W-:Y:S06]  /*15a0*/  BAR.SYNC.DEFER_BLOCKING 0x0 ;  /* 0x0000000000007b1d */ /* 0x000fec0000010000 */
.L_x_21:
[----:B------:R-:W-:Y:S05]  /*15b0*/  BRA.U UP2, `(.L_x_22) ;  /* 0x0000001502487547 */ /* 0x000fea000b800000 */
[----:B------:R-:W1:Y:S01]  /*15c0*/  LDCU UR4, c[0x0][0x38c] ;  /* 0x00007180ff0477ac */ /* 0x000e620008000800 */
[----:B------:R-:W2:Y:S01]  /*15d0*/  LDC R9, c[0x0][0x370] ;  /* 0x0000dc00ff097b82 */ /* 0x000ea20000000800 */
[----:B------:R-:W-:Y:S01]  /*15e0*/  IMAD.SHL.U32 R16, R11, 0x40, RZ ;  /* 0x000000400b107824 */ /* 0x000fe200078e00ff */
[----:B------:R-:W-:Y:S01]  /*15f0*/  PLOP3.LUT P1, PT, PT, PT, UP5, 0x80, 0x8 ;  /* 0x000000000008781c */ /* 0x000fe20003f2f058 */
[----:B------:R-:W-:Y:S01]  /*1600*/  HFMA2 R12, -RZ, RZ, 0, 0 ;  /* 0x00000000ff0c7431 */ /* 0x000fe200000001ff */
[----:B------:R-:W-:Y:S01]  /*1610*/  UISETP.NE.AND UP1, UPT, UR10, URZ, UPT ;  /* 0x000000ff0a00728c */ /* 0x000fe2000bf25270 */
[----:B------:R-:W-:Y:S01]  /*1620*/  ISETP.NE.AND P4, PT, R10, RZ, P5 ;  /* 0x000000ff0a00720c */ /* 0x000fe20002f85270 */
[----:B------:R-:W-:Y:S01]  /*1630*/  IMAD.MOV.U32 R15, RZ, RZ, 0x1 ;  /* 0x00000001ff0f7424 */ /* 0x000fe200078e00ff */
[----:B------:R-:W-:Y:S01]  /*1640*/  PLOP3.LUT P1, PT, P1, PT, PT, 0x8, 0x80 ;  /* 0x000000000080781c */ /* 0x000fe20000f2e170 */
[----:B------:R-:W3:Y:S01]  /*1650*/  LDC R0, c[0x0][0x374] ;  /* 0x0000dd00ff007b82 */ /* 0x000ee20000000800 */
[----:B------:R-:W-:Y:S01]  /*1660*/  IMAD.MOV.U32 R14, RZ, RZ, RZ ;  /* 0x000000ffff0e7224 */ /* 0x000fe200078e00ff */
[----:B------:R-:W-:Y:S01]  /*1670*/  MOV R8, 0x1 ;  /* 0x0000000100087802 */ /* 0x000fe20000000f00 */
[----:B------:R-:W-:Y:S01]  /*1680*/  IMAD.MOV.U32 R10, RZ, RZ, RZ ;  /* 0x000000ffff0a7224 */ /* 0x000fe200078e00ff */
[----:B------:R-:W-:Y:S01]  /*1690*/  LOP3.LUT R16, R16, 0x40, RZ, 0xc0, !PT ;  /* 0x0000004010107812 */ /* 0x000fe200078ec0ff */
[----:B------:R-:W4:Y:S01]  /*16a0*/  LDCU.64 UR14, c[0x0][0x348] ;  /* 0x00006900ff0e77ac */ /* 0x000f220008000a00 */
[----:B-1----:R-:W-:-:S02]  /*16b0*/  UIADD3 UR5, UPT, UPT, UR4, 0x7f, URZ ;  /* 0x0000007f04057890 */ /* 0x002fc4000fffe0ff */
[----:B------:R-:W-:Y:S02]  /*16c0*/  USEL UR22, UR6, 0x2, UP1 ;  /* 0x0000000206167887 */ /* 0x000fe40008800000 */
[----:B------:R-:W-:Y:S01]  /*16d0*/  USHF.R.S32.HI UR7, URZ, 0x1f, UR5 ;  /* 0x0000001fff077899 */ /* 0x000fe20008011405 */
[----:B------:R-:W-:-:S03]  /*16e0*/  UMOV UR23, URZ ;  /* 0x000000ff00177c82 */ /* 0x000fc60008000000 */
[----:B------:R-:W-:Y:S02]  /*16f0*/  ULEA.HI UR7, UR7, UR5, URZ, 0x7 ;  /* 0x0000000507077291 */ /* 0x000fe4000f8f38ff */
[----:B------:R-:W-:Y:S02]  /*1700*/  UIADD3 UR5, UPT, UPT, UR4, -0x1, URZ ;  /* 0xffffffff04057890 */ /* 0x000fe4000fffe0ff */
[----:B------:R-:W-:Y:S02]  /*1710*/  USHF.R.S32.HI UR7, URZ, 0x7, UR7 ;  /* 0x00000007ff077899 */ /* 0x000fe40008011407 */
[----:B------:R-:W-:Y:S02]  /*1720*/  UISETP.GE.U32.AND UP2, UPT, UR5, -0xff, UPT ;  /* 0xffffff010500788c */ /* 0x000fe4000bf46070 */
[----:B------:R-:W-:Y:S02]  /*1730*/  UISETP.LT.U32.AND UP0, UPT, UR7, 0x6, UPT ;  /* 0x000000060700788c */ /* 0x000fe4000bf01070 */
[----:B------:R-:W-:-:S02]  /*1740*/  UIADD3 UR4, UPT, UPT, UR4, 0xfe, URZ ;  /* 0x000000fe04047890 */ /* 0x000fc4000fffe0ff */
[----:B------:R-:W-:-:S04]  /*1750*/  USEL UR5, UR7, 0x6, UP0 ;  /* 0x0000000607057887 */ /* 0x000fc80008000000 */
[----:B------:R-:W-:Y:S02]  /*1760*/  UIADD3 UR21, UPT, UPT, UR5, -0x1, URZ ;  /* 0xffffffff05157890 */ /* 0x000fe4000fffe0ff */
[----:B------:R-:W-:Y:S02]  /*1770*/  @UP2 UIADD3 UR21, UPT, UPT, UR5, URZ, URZ ;  /* 0x000000ff05152290 */ /* 0x000fe4000fffe0ff */
[----:B------:R-:W-:Y:S02]  /*1780*/  UIADD3 UR29, UPT, UPT, UR7, -UR5, URZ ;  /* 0x80000005071d7290 */ /* 0x000fe4000fffe0ff */
[----:B------:R-:W-:Y:S02]  /*1790*/  UIADD3 UR13, UPT, UPT, UR21, 0x1, URZ ;  /* 0x00000001150d7890 */ /* 0x000fe4000fffe0ff */
[----:B--2-4-:R-:W-:-:S12]  /*17a0*/  UIADD3 UR21, UPT, UPT, -UR21, URZ, URZ ;  /* 0x000000ff15157290 */ /* 0x014fd8000fffe1ff */
.L_x_42:
[----:B------:R-:W-:Y:S01]  /*17b0*/  UISETP.NE.AND UP0, UPT, UR37, URZ, UPT ;  /* 0x000000ff2500728c */ /* 0x000fe2000bf05270 */
[----:B------:R-:W1:Y:S08]  /*17c0*/  S2UR UR37, SR_CgaCtaId ;  /* 0x00000000002579c3 */ /* 0x000e700000008800 */
[----:B------:R-:W-:Y:S05]  /*17d0*/  BRA.U UP0, `(.L_x_23) ;  /* 0x0000000100347547 */ /* 0x000fea000b800000 */
[----:B------:R-:W2:Y:S01]  /*17e0*/  S2R R2, SR_CgaCtaId ;  /* 0x0000000000027919 */ /* 0x000ea20000008800 */
[----:B------:R-:W-:-:S04]  /*17f0*/  MOV R3, 0x400 ;  /* 0x0000040000037802 */ /* 0x000fc80000000f00 */
[----:B--2---:R-:W-:Y:S02]  /*1800*/  LEA R3, R2, R3, 0x18 ;  /* 0x0000000302037211 */ /* 0x004fe400078ec0ff */
[----:B------:R-:W-:-:S03]  /*1810*/  SHF.L.U32 R2, R8, 0x1f, RZ ;  /* 0x0000001f08027819 */ /* 0x000fc600000006ff */
[----:B------:R-:W-:-:S04]  /*1820*/  IMAD R3, R10, 0x8, R3 ;  /* 0x000000080a037824 */ /* 0x000fc800078e0203 */
[----:B------:R-:W2:Y:S02]  /*1830*/  SYNCS.PHASECHK.TRANS64.TRYWAIT P0, [R3+URZ+0x120], R2 ;  /* 0x00012002030075a7 */ /* 0x000ea400080011ff */
[----:B--2---:R-:W-:Y:S05]  /*1840*/  @!P0 BRA `(.L_x_24) ;  /* 0x0000007400108947 */ /* 0x004fea0003800000 */
.L_x_151:
[----:B------:R-:W-:Y:S01]  /*1850*/  VIADD R10, R10, 0x1 ;  /* 0x000000010a0a7836 */ /* 0x000fe20000000000 */
[----:B------:R2:W-:Y:S04]  /*1860*/  SYNCS.ARRIVE.TRANS64.A1T0 RZ, [R3+URZ+0x110], RZ ;  /* 0x000110ff03ff79a7 */ /* 0x0005e800081000ff */
[----:B------:R-:W-:-:S04]  /*1870*/  ISETP.NE.AND P0, PT, R10, 0x2, PT ;  /* 0x000000020a00780c */ /* 0x000fc80003f05270 */
[----:B------:R-:W-:Y:S02]  /*1880*/  SEL R10, R10, RZ, P0 ;  /* 0x000000ff0a0a7207 */ /* 0x000fe40000000000 */
[----:B--2---:R-:W-:-:S04]  /*1890*/  SEL R3, RZ, 0x1, P0 ;  /* 0x00000001ff037807 */ /* 0x004fc80000000000 */
[----:B------:R-:W-:-:S07]  /*18a0*/  LOP3.LUT R8, R8, R3, RZ, 0x3c, !PT ;  /* 0x0000000308087212 */ /* 0x000fce00078e3cff */
.L_x_23:
[----:B------:R-:W-:Y:S01]  /*18b0*/  UMOV UR6, 0x400 ;  /* 0x0000040000067882 */ /* 0x000fe20000000000 */
[----:B------:R-:W-:Y:S01]  /*18c0*/  LEA.HI R3, R21, R21, RZ, 0x1 ;  /* 0x0000001515037211 */ /* 0x000fe200078f08ff */
[----:B-1----:R-:W-:Y:S01]  /*18d0*/  ULEA UR6, UR37, UR6, 0x18 ;  /* 0x0000000625067291 */ /* 0x002fe2000f8ec0ff */
[----:B------:R-:W-:Y:S01]  /*18e0*/  SHF.L.U32 R2, R15, 0x1f, RZ ;  /* 0x0000001f0f027819 */ /* 0x000fe200000006ff */
[----:B------:R-:W-:Y:S01]  /*18f0*/  UISETP.GE.U32.AND UP0, UPT, UR4, 0xff, UPT ;  /* 0x000000ff0400788c */ /* 0x000fe2000bf06070 */
[C---:B------:R-:W-:Y:S01]  /*1900*/  R2UR UR9, R16.reuse ;  /* 0x00000000100972ca */ /* 0x040fe200000e0000 */
[----:B------:R-:W-:Y:S01]  /*1910*/  ULEA UR8, UR23, UR6, 0x3 ;  /* 0x0000000617087291 */ /* 0x000fe2000f8e18ff */
[----:B------:R-:W-:Y:S01]  /*1920*/  IMAD.SHL.U32 R3, R3, 0x40, RZ ;  /* 0x0000004003037824 */ /* 0x000fe200078e00ff */
[----:B------:R-:W-:Y:S01]  /*1930*/  R2UR UR19, R16 ;  /* 0x00000000101372ca */ /* 0x000fe200000e0000 */
[----:B------:R-:W-:-:S03]  /*1940*/  UMOV UR30, URZ ;  /* 0x000000ff001e7c82 */ /* 0x000fc60008000000 */
[----:B------:R-:W-:-:S03]  /*1950*/  R2UR UR35, R3 ;  /* 0x00000000032372ca */ /* 0x000fc600000e0000 */
[----:B------:R1:W2:Y:S01]  /*1960*/  SYNCS.PHASECHK.TRANS64.TRYWAIT P0, [UR8+0x30], R2 ;  /* 0x00003002ff0075a7 */ /* 0x0002a20008001108 */
[----:B------:R-:W-:-:S09]  /*1970*/  R2UR UR8, R20 ;  /* 0x00000000140872ca */ /* 0x000fd200000e0000 */
[----:B------:R-:W-:-:S04]  /*1980*/  ULOP3.LUT UR35, UR9, 0xffffff80, UR35, 0xf8, !UPT ;  /* 0xffffff8009237892 */ /* 0x000fc8000f8ef823 */
[----:B------:R-:W-:Y:S01]  /*1990*/  ULEA UR19, UR8, UR19, 0x7 ;  /* 0x0000001308137291 */ /* 0x000fe2000f8e38ff */
[----:B------:R-:W-:Y:S11]  /*19a0*/  BRA.U !UP0, `(.L_x_25) ;  /* 0x0000000108ec7547 */ /* 0x000ff6000b800000 */
[----:B------:R-:W-:Y:S01]  /*19b0*/  UMOV UR31, UR21 ;  /* 0x00000015001f7c82 */ /* 0x000fe20008000000 */
[----:B------:R-:W-:Y:S01]  /*19c0*/  UMOV UR44, UR23 ;  /* 0x00000017002c7c82 */ /* 0x000fe20008000000 */
[----:B------:R-:W-:-:S05]  /*19d0*/  UMOV UR26, 0x40 ;  /* 0x00000040001a7882 */ /* 0x000fca0000000000 */
.L_x_31:
[----:B------:R-:W-:Y:S01]  /*19e0*/  ULEA UR33, UR44, UR6, 0x3 ;  /* 0x000000062c217291 */ /* 0x000fe2000f8e18ff */
[----:B------:R-:W-:Y:S01]  /*19f0*/  @P5 MOV R3, 0x10000 ;  /* 0x0001000000035802 */ /* 0x000fe20000000f00 */
[----:B-12---:R-:W-:Y:S10]  /*1a00*/  @P0 BRA `(.L_x_26) ;  /* 0x00000000000c0947 */ /* 0x006ff40003800000 */
[----:B------:R-:W-:-:S04]  /*1a10*/  SHF.L.U32 R5, R15, 0x1f, RZ ;  /* 0x0000001f0f057819 */ /* 0x000fc800000006ff */
[----:B------:R-:W2:Y:S02]  /*1a20*/  SYNCS.PHASECHK.TRANS64.TRYWAIT P0, [UR33+0x30], R5 ;  /* 0x00003005ff0075a7 */ /* 0x000ea40008001121 */
[----:B--2---:R-:W-:Y:S05]  /*1a30*/  @!P0 BRA `(.L_x_27) ;  /* 0x0000007000a88947 */ /* 0x004fea0003800000 */
.L_x_26:
[----:B------:R2:W-:Y:S01]  /*1a40*/  @P5 SYNCS.ARRIVE.TRANS64 RZ, [UR33], R3 ;  /* 0x00000003ffff59a7 */ /* 0x0005e20008000021 */
[----:B------:R-:W-:Y:S02]  /*1a50*/  ULOP3.LUT UR8, UR22, 0x2, URZ, 0xfc, !UPT ;  /* 0x0000000216087892 */ /* 0x000fe4000f8efcff */
[----:B------:R-:W-:Y:S02]  /*1a60*/  UIADD3 UR31, UPT, UPT, UR31, 0x1, URZ ;  /* 0x000000011f1f7890 */ /* 0x000fe4000fffe0ff */
[----:B------:R-:W-:Y:S02]  /*1a70*/  UISETP.NE.AND UP0, UPT, UR8, 0x2, UPT ;  /* 0x000000020800788c */ /* 0x000fe4000bf05270 */
[----:B------:R-:W-:-:S07]  /*1a80*/  UISETP.NE.AND UP2, UPT, UR31, 0x1, UPT ;  /* 0x000000011f00788c */ /* 0x000fce000bf45270 */
[----:B------:R-:W-:Y:S05]  /*1a90*/  BRA.U UP0, `(.L_x_28) ;  /* 0x0000000100047547 */ /* 0x000fea000b800000 */
[----:B------:R-:W-:Y:S05]  /*1aa0*/  BPT.TRAP 0x1 ;  /* 0x000000040000795c */ /* 0x000fea0000300000 */
.L_x_28:
[----:B------:R-:W-:Y:S04]  /*1ab0*/  BSSY.RECONVERGENT B0, `(.L_x_29) ;  /* 0x0000003000007945 */ /* 0x000fe80003800200 */
[----:B------:R-:W-:Y:S05]  /*1ac0*/  @!P4 BRA `(.L_x_30) ;  /* 0x000000000004c947 */ /* 0x000fea0003800000 */
[----:B------:R-:W-:Y:S05]  /*1ad0*/  BPT.TRAP 0x1 ;  /* 0x000000040000795c */ /* 0x000fea0000300000 */
.L_x_30:
[----:B------:R-:W-:Y:S05]  /*1ae0*/  BSYNC.RECONVERGENT B0 ;  /* 0x0000000000007941 */ /* 0x000fea0003800200 */
.L_x_29:
[----:B------:R-:W-:Y:S02]  /*1af0*/  UIADD3 UR23, UPT, UPT, UR44, 0x1, URZ ;  /* 0x000000012c177890 */ /* 0x000fe4000fffe0ff */
[----:B------:R-:W-:Y:S02]  /*1b00*/  UIADD3 UR42, UP1, UPT, UR14, 0x80, URZ ;  /* 0x000000800e2a7890 */ /* 0x000fe4000ff3e0ff */
[----:B------:R-:W-:Y:S02]  /*1b10*/  UISETP.NE.AND UP0, UPT, UR23, 0x6, UPT ;  /* 0x000000061700788c */ /* 0x000fe4000bf05270 */
[----:B------:R-:W-:Y:S02]  /*1b20*/  UIADD3 UR34, UPT, UPT, UR26, -0x40, URZ ;  /* 0xffffffc01a227890 */ /* 0x000fe4000fffe0ff */
[----:B------:R-:W-:Y:S02]  /*1b30*/  USEL UR9, URZ, 0x1, UP0 ;  /* 0x00000001ff097887 */ /* 0x000fe40008000000 */
[----:B------:R-:W-:-:S02]  /*1b40*/  USEL UR23, UR23, URZ, UP0 ;  /* 0x000000ff17177287 */ /* 0x000fc40008000000 */
[----:B------:R-:W-:Y:S02]  /*1b50*/  UIADD3 UR40, UP0, UPT, UR14, 0x180, URZ ;  /* 0x000001800e287890 */ /* 0x000fe4000ff1e0ff */
[----:B------:R-:W-:Y:S01]  /*1b60*/  ULEA UR8, UR23, UR6, 0x3 ;  /* 0x0000000617087291 */ /* 0x000fe2000f8e18ff */
[----:B------:R-:W-:Y:S01]  /*1b70*/  LOP3.LUT R15, R15, UR9, RZ, 0x3c, !PT ;  /* 0x000000090f0f7c12 */ /* 0x000fe2000f8e3cff */
[----:B------:R-:W-:Y:S02]  /*1b80*/  ULOP3.LUT UR33, UR33, 0xfefffff8, URZ, 0xc0, !UPT ;  /* 0xfefffff821217892 */ /* 0x000fe4000f8ec0ff */
[----:B------:R-:W-:Y:S01]  /*1b90*/  UIADD3.X UR43, UPT, UPT, URZ, UR15, URZ, UP1, !UPT ;  /* 0x0000000fff2b7290 */ /* 0x000fe20008ffe4ff */
[----:B-1----:R-:W-:Y:S01]  /*1ba0*/  SHF.L.U32 R2, R15, 0x1f, RZ ;  /* 0x0000001f0f027819 */ /* 0x002fe200000006ff */
[----:B------:R-:W-:Y:S01]  /*1bb0*/  UIADD3.X UR41, UPT, UPT, URZ, UR15, URZ, UP0, !UPT ;  /* 0x0000000fff297290 */ /* 0x000fe200087fe4ff */
[----:B------:R-:W-:Y:S02]  /*1bc0*/  UMOV UR38, 0x0 ;  /* 0x0000000000267882 */ /* 0x000fe40000000000 */
[----:B------:R4:W1:Y:S01]  /*1bd0*/  SYNCS.PHASECHK.TRANS64.TRYWAIT P0, [UR8+0x30], R2 ;  /* 0x00003002ff0075a7 */ /* 0x0008620008001108 */
[----:B------:R-:W-:Y:S01]  /*1be0*/  ULEA UR8, UR44, UR6, 0xe ;  /* 0x000000062c087291 */ /* 0x000fe2000f8e70ff */
[----:B------:R-:W-:Y:S01]  /*1bf0*/  UMOV UR39, 0x10000000 ;  /* 0x1000000000277882 */ /* 0x000fe20000000000 */
[----:B------:R-:W-:-:S02]  /*1c00*/  UMOV UR27, UR35 ;  /* 0x00000023001b7c82 */ /* 0x000fc40008000000 */
[----:B------:R-:W-:Y:S02]  /*1c10*/  UIADD3 UR32, UPT, UPT, UR8, 0x4300, URZ ;  /* 0x0000430008207890 */ /* 0x000fe4000fffe0ff */
[----:B------:R-:W-:Y:S02]  /*1c20*/  UIADD3 UR24, UPT, UPT, UR8, 0x6300, URZ ;  /* 0x0000630008187890 */ /* 0x000fe4000fffe0ff */
[----:B------:R-:W-:Y:S02]  /*1c30*/  UIADD3 UR16, UPT, UPT, UR8, 0x1c300, URZ ;  /* 0x0001c30008107890 */ /* 0x000fe4000fffe0ff */
[----:B------:R-:W-:Y:S01]  /*1c40*/  UIADD3 UR8, UPT, UPT, UR8, 0x1e300, URZ ;  /* 0x0001e30008087890 */ /* 0x000fe2000fffe0ff */
[----:B------:R-:W-:Y:S01]  /*1c50*/  UMOV UR28, UR36 ;  /* 0x00000024001c7c82 */ /* 0x000fe20008000000 */
[----:B------:R-:W-:Y:S01]  /*1c60*/  UMOV UR25, UR33 ;  /* 0x0000002100197c82 */ /* 0x000fe20008000000 */
[----:B------:R-:W-:Y:S01]  /*1c70*/  UMOV UR20, UR36 ;  /* 0x0000002400147c82 */ /* 0x000fe20008000000 */
[----:B------:R-:W-:Y:S01]  /*1c80*/  UMOV UR17, UR33 ;  /* 0x0000002100117c82 */ /* 0x000fe20008000000 */
[----:B------:R-:W-:Y:S01]  /*1c90*/  UMOV UR18, UR34 ;  /* 0x0000002200127c82 */ /* 0x000fe20008000000 */
[----:B------:R-:W-:Y:S01]  /*1ca0*/  UTMALDG.3D.2CTA [UR32], [UR42], desc[UR38] ;  /* 0x000026202a0075b4 */ /* 0x000fe20008211000 */
[----:B------:R-:W-:Y:S01]  /*1cb0*/  UMOV UR10, UR26 ;  /* 0x0000001a000a7c82 */ /* 0x000fe20008000000 */
[----:B------:R-:W-:Y:S01]  /*1cc0*/  UMOV UR11, UR19 ;  /* 0x00000013000b7c82 */ /* 0x000fe20008000000 */
[----:B------:R-:W-:Y:S01]  /*1cd0*/  UMOV UR12, UR36 ;  /* 0x00000024000c7c82 */ /* 0x000fe20008000000 */
[----:B------:R-:W-:Y:S01]  /*1ce0*/  UMOV UR9, UR33 ;  /* 0x0000002100097c82 */ /* 0x000fe20008000000 */
[----:B------:R-:W-:Y:S01]  /*1cf0*/  UMOV UR30, UR13 ;  /* 0x0000000d001e7c82 */ /* 0x000fe20008000000 */
[----:B------:R-:W-:Y:S01]  /*1d00*/  UMOV UR44, UR23 ;  /* 0x00000017002c7c82 */ /* 0x000fe20008000000 */
[----:B------:R2:W-:Y:S01]  /*1d10*/  UTMALDG.3D.2CTA [UR24], [UR42], desc[UR38] ;  /* 0x000026182a0075b4 */ /* 0x0005e20008211000 */
[----:B------:R4:W-:Y:S01]  /*1d20*/  UTMALDG.3D.2CTA [UR16], [UR40], desc[UR38] ;  /* 0x00002610280075b4 */ /* 0x0009e20008211000 */
[----:B------:R4:W-:Y:S01]  /*1d30*/  UTMALDG.3D.2CTA [UR8], [UR40], desc[UR38] ;  /* 0x00002608280075b4 */ /* 0x0009e20008211000 */
[----:B--2---:R-:W-:Y:S01]  /*1d40*/  UIADD3 UR26, UPT, UPT, UR26, 0x80, URZ ;  /* 0x000000801a1a7890 */ /* 0x004fe2000fffe0ff */
[----:B----4-:R-:W-:Y:S11]  /*1d50*/  BRA.U UP2, `(.L_x_31) ;  /* 0xfffffffd02207547 */ /* 0x010ff6000b83ffff */
.L_x_25:
[----:B------:R-:W-:Y:S01]  /*1d60*/  ULEA UR8, UR23, UR6, 0x3 ;  /* 0x0000000617087291 */ /* 0x000fe2000f8e18ff */
[----:B-1----:R-:W-:Y:S01]  /*1d70*/  SHF.L.U32 R2, R15, 0x1f, RZ ;  /* 0x0000001f0f027819 */ /* 0x002fe200000006ff */
[----:B------:R-:W-:Y:S01]  /*1d80*/  @!P1 SYNCS.ARRIVE.TRANS64.A1T0 RZ, [UR6+0xa8], RZ ;  /* 0x0000a8ffffff99a7 */ /* 0x000fe20008100006 */
[----:B------:R-:W-:-:S06]  /*1d90*/  UISETP.GT.AND UP0, UPT, UR7, UR5, UPT ;  /* 0x000000050700728c */ /* 0x000fcc000bf04270 */
[----:B--2---:R1:W2:Y:S03]  /*1da0*/  SYNCS.PHASECHK.TRANS64.TRYWAIT P0, [UR8+0x30], R2 ;  /* 0x00003002ff0075a7 */ /* 0x0042a60008001108 */
[----:B------:R-:W-:Y:S05]  /*1db0*/  BRA.U !UP0, `(.L_x_32) ;  /* 0x0000000108e47547 */ /* 0x000fea000b800000 */
[----:B------:R-:W-:Y:S01]  /*1dc0*/  UIADD3 UR31, UPT, UPT, UR29, UR30, URZ ;  /* 0x0000001e1d1f7290 */ /* 0x000fe2000fffe0ff */
[----:B------:R-:W-:-:S11]  /*1dd0*/  UMOV UR44, UR23 ;  /* 0x00000017002c7c82 */ /* 0x000fd60008000000 */
.L_x_38:
[----:B------:R-:W-:Y:S01]  /*1de0*/  ULEA UR33, UR44, UR6, 0x3 ;  /* 0x000000062c217291 */ /* 0x000fe2000f8e18ff */
[----:B--2---:R-:W-:Y:S01]  /*1df0*/  @P5 MOV R3, 0x10000 ;  /* 0x0001000000035802 */ /* 0x004fe20000000f00 */
[----:B-12---:R-:W-:Y:S10]  /*1e00*/  @P0 BRA `(.L_x_33) ;  /* 0x00000000000c0947 */ /* 0x006ff40003800000 */
[----:B------:R-:W-:-:S04]  /*1e10*/  SHF.L.U32 R5, R15, 0x1f, RZ ;  /* 0x0000001f0f057819 */ /* 0x000fc800000006ff */
[----:B------:R-:W2:Y:S02]  /*1e20*/  SYNCS.PHASECHK.TRANS64.TRYWAIT P0, [UR33+0x30], R5 ;  /* 0x00003005ff0075a7 */ /* 0x000ea40008001121 */
[----:B--2---:R-:W-:Y:S05]  /*1e30*/  @!P0 BRA `(.L_x_34) ;  /* 0x0000006c00c08947 */ /* 0x004fea0003800000 */
.L_x_33:
[----:B------:R2:W-:Y:S01]  /*1e40*/  @P5 SYNCS.ARRIVE.TRANS64 RZ, [UR33], R3 ;  /* 0x00000003ffff59a7 */ /* 0x0005e20008000021 */
[----:B------:R-:W-:-:S04]  /*1e50*/  ULOP3.LUT UR8, UR22, 0x2, URZ, 0xfc, !UPT ;  /* 0x0000000216087892 */ /* 0x000fc8000f8efcff */
[----:B------:R-:W-:-:S09]  /*1e60*/  UISETP.NE.AND UP0, UPT, UR8, 0x2, UPT ;  /* 0x000000020800788c */ /* 0x000fd2000bf05270 */
[----:B------:R-:W-:Y:S05]  /*1e70*/  BRA.U UP0, `(.L_x_35) ;  /* 0x0000000100047547 */ /* 0x000fea000b800000 */
[----:B------:R-:W-:Y:S05]  /*1e80*/  BPT.TRAP 0x1 ;  /* 0x000000040000795c */ /* 0x000fea0000300000 */
.L_x_35:
[----:B------:R-:W-:Y:S04]  /*1e90*/  BSSY.RECONVERGENT B0, `(.L_x_36) ;  /* 0x0000003000007945 */ /* 0x000fe80003800200 */
[----:B------:R-:W-:Y:S05]  /*1ea0*/  @!P4 BRA `(.L_x_37) ;  /* 0x000000000004c947 */ /* 0x000fea0003800000 */
[----:B------:R-:W-:Y:S05]  /*1eb0*/  BPT.TRAP 0x1 ;  /* 0x000000040000795c */ /* 0x000fea0000300000 */
.L_x_37:
[----:B------:R-:W-:Y:S05]  /*1ec0*/  BSYNC.RECONVERGENT B0 ;  /* 0x0000000000007941 */ /* 0x000fea0003800200 */
.L_x_36:
[----:B------:R-:W-:Y:S02]  /*1ed0*/  UIADD3 UR23, UPT, UPT, UR44, 0x1, URZ ;  /* 0x000000012c177890 */ /* 0x000fe4000fffe0ff */
[----:B------:R-:W-:Y:S02]  /*1ee0*/  UIADD3 UR42, UP1, UPT, UR14, 0x80, URZ ;  /* 0x000000800e2a7890 */ /* 0x000fe4000ff3e0ff */
[----:B------:R-:W-:Y:S02]  /*1ef0*/  UISETP.NE.AND UP0, UPT, UR23, 0x6, UPT ;  /* 0x000000061700788c */ /* 0x000fe4000bf05270 */
[----:B------:R-:W-:Y:S02]  /*1f00*/  USHF.L.U32 UR34, UR30, 0x7, URZ ;  /* 0x000000071e227899 */ /* 0x000fe400080006ff */
        /* <DEDUP_REMOVED lines=8> */
[----:B------:R-:W-:Y:S02]  /*1f90*/  UIADD3 UR26, UPT, UPT, UR34, 0x40, URZ ;  /* 0x00000040221a7890 */ /* 0x000fe4000fffe0ff */
[----:B------:R-:W-:Y:S01]  /*1fa0*/  UIADD3.X UR41, UPT, UPT, URZ, UR15, URZ, UP0, !UPT ;  /* 0x0000000fff297290 */ /* 0x000fe200087fe4ff */
[----:B------:R4:W1:Y:S01]  /*1fb0*/  SYNCS.PHASECHK.TRANS64.TRYWAIT P0, [UR8+0x30], R2 ;  /* 0x00003002ff0075a7 */ /* 0x0008620008001108 */
[----:B------:R-:W-:Y:S01]  /*1fc0*/  ULEA UR8, UR44, UR6, 0xe ;  /* 0x000000062c087291 */ /* 0x000fe2000f8e70ff */
[----:B------:R-:W-:Y:S01]  /*1fd0*/  UMOV UR38, 0x0 ;  /* 0x0000000000267882 */ /* 0x000fe20000000000 */
[----:B------:R-:W-:-:S02]  /*1fe0*/  UMOV UR39, 0x10000000 ;  /* 0x1000000000277882 */ /* 0x000fc40000000000 */
        /* <DEDUP_REMOVED lines=9> */
[----:B------:R-:W-:Y:S01]  /*2080*/  UMOV UR18, UR34 ;  /* 0x0000002200127c82 */ /* 0x000fe20008000000 */
[----:B------:R4:W-:Y:S01]  /*2090*/  UTMALDG.3D.2CTA [UR32], [UR42], desc[UR38] ;  /* 0x000026202a0075b4 */ /* 0x0009e20008211000 */
[----:B------:R-:W-:Y:S01]  /*20a0*/  UMOV UR11, UR19 ;  /* 0x00000013000b7c82 */ /* 0x000fe20008000000 */
[----:B------:R-:W-:Y:S01]  /*20b0*/  UMOV UR12, UR36 ;  /* 0x00000024000c7c82 */ /* 0x000fe20008000000 */
[----:B------:R-:W-:Y:S01]  /*20c0*/  UMOV UR9, UR33 ;  /* 0x0000002100097c82 */ /* 0x000fe20008000000 */
[----:B------:R-:W-:Y:S01]  /*20d0*/  UMOV UR10, UR26 ;  /* 0x0000001a000a7c82 */ /* 0x000fe20008000000 */
[----:B------:R-:W-:Y:S01]  /*20e0*/  UIADD3 UR30, UPT, UPT, UR30, 0x1, URZ ;  /* 0x000000011e1e7890 */ /* 0x000fe2000fffe0ff */
[----:B------:R-:W-:Y:S01]  /*20f0*/  UMOV UR44, UR23 ;  /* 0x00000017002c7c82 */ /* 0x000fe20008000000 */
[----:B------:R4:W-:Y:S02]  /*2100*/  UTMALDG.3D.2CTA [UR24], [UR42], desc[UR38] ;  /* 0x000026182a0075b4 */ /* 0x0009e40008211000 */
[----:B------:R-:W-:Y:S01]  /*2110*/  UISETP.NE.AND UP0, UPT, UR30, UR31, UPT ;  /* 0x0000001f1e00728c */ /* 0x000fe2000bf05270 */
[----:B------:R4:W-:Y:S01]  /*2120*/  UTMALDG.3D.2CTA [UR16], [UR40], desc[UR38] ;  /* 0x00002610280075b4 */ /* 0x0009e20008211000 */
[----:B------:R4:W-:Y:S07]  /*2130*/  UTMALDG.3D.2CTA [UR8], [UR40], desc[UR38] ;  /* 0x00002608280075b4 */ /* 0x0009ee0008211000 */
[----:B----4-:R-:W-:Y:S05]  /*2140*/  BRA.U UP0, `(.L_x_38) ;  /* 0xfffffffd00247547 */ /* 0x010fea000b83ffff */
.L_x_32:
[----:B-1----:R-:W-:Y:S01]  /*2150*/  LEA R2, R14, UR6, 0x3 ;  /* 0x000000060e027c11 */ /* 0x002fe2000f8e18ff */
[----:B------:R-:W-:Y:S01]  /*2160*/  NOP ;  /* 0x0000000000007918 */ /* 0x000fe20000000000 */
[----:B--2---:R-:W-:Y:S02]  /*2170*/  SHF.L.U32 R3, R12, 0x1f, RZ ;  /* 0x0000001f0c037819 */ /* 0x004fe400000006ff */
[----:B------:R-:W-:Y:S02]  /*2180*/  LEA R4, R14, UR6, 0x4 ;  /* 0x000000060e047c11 */ /* 0x000fe4000f8e20ff */
[----:B------:R-:W1:Y:S02]  /*2190*/  SYNCS.PHASECHK.TRANS64.TRYWAIT P0, [R2+URZ+0xb0], R3 ;  /* 0x0000b003020075a7 */ /* 0x000e6400080011ff */
[----:B-1----:R-:W-:Y:S05]  /*21a0*/  @!P0 BRA `(.L_x_39) ;  /* 0x0000006800fc8947 */ /* 0x002fea0003800000 */
.L_x_154:
[----:B------:R-:W2:Y:S01]  /*21b0*/  LDS.128 R4, [R4+0x140] ;  /* 0x0001400004047984 */ /* 0x000ea20000000c00 */
[----:B------:R-:W-:Y:S01]  /*21c0*/  ISETP.GE.AND P0, PT, R26, 0x1, PT ;  /* 0x000000011a00780c */ /* 0x000fe20003f06270 */
[----:B-1----:R-:W-:Y:S01]  /*21d0*/  VIADD R2, R2, 0xc0 ;  /* 0x000000c002027836 */ /* 0x002fe20000000000 */
[----:B------:R-:W-:Y:S01]  /*21e0*/  @!PT LDS RZ, [RZ] ;  /* 0x00000000fffff984 */ /* 0x000fe20000000800 */
[----:B------:R-:W-:Y:S01]  /*21f0*/  @!PT LDS RZ, [RZ] ;  /* 0x00000000fffff984 */ /* 0x000fe20000000800 */
[----:B------:R-:W-:Y:S01]  /*2200*/  @!PT LDS RZ, [RZ] ;  /* 0x00000000fffff984 */ /* 0x000fe20000000800 */
[----:B------:R-:W-:Y:S01]  /*2210*/  @!PT LDS RZ, [RZ] ;  /* 0x00000000fffff984 */ /* 0x000fe20000000800 */
[----:B------:R1:W-:Y:S06]  /*2220*/  MEMBAR.ALL.CTA ;  /* 0x0000000000007992 */ /* 0x0003ec0000008000 */
[----:B-1----:R-:W1:Y:S01]  /*2230*/  FENCE.VIEW.ASYNC.S ;  /* 0x00000000000073c6 */ /* 0x002e620000000000 */
[----:B------:R-:W-:-:S04]  /*2240*/  PRMT R2, RZ, 0x654, R2 ;  /* 0x00000654ff027816 */ /* 0x000fc80000000002 */
[----:B-1----:R1:W-:Y:S01]  /*2250*/  SYNCS.ARRIVE.TRANS64.RED.A1T0 RZ, [R2+URZ], RZ ;  /* 0x000000ff02ff79a7 */ /* 0x0023e200081004ff */
[----:B--2---:R-:W-:-:S13]  /*2260*/  LOP3.LUT P2, RZ, R6, 0x1, RZ, 0xc0, !PT ;  /* 0x0000000106ff7812 */ /* 0x004fda000784c0ff */
[----:B------:R-:W-:Y:S01]  /*2270*/  @P2 SHF.R.U32.HI R3, RZ, 0x10, R5 ;  /* 0x00000010ff032819 */ /* 0x000fe20000011605 */
[----:B------:R-:W-:Y:S01]  /*2280*/  VOTEU.ANY UP0, P2 ;  /* 0x0000000000ff7886 */ /* 0x000fe20001000100 */
[----:B------:R-:W-:Y:S02]  /*2290*/  @P2 MOV R13, R4 ;  /* 0x00000004000d2202 */ /* 0x000fe40000000f00 */
[----:B------:R-:W-:Y:S02]  /*22a0*/  @P2 R2UR.BROADCAST UR8, R3 ;  /* 0x00000000030822ca */ /* 0x000fe400008e0000 */
[----:B------:R-:W-:-:S11]  /*22b0*/  @P2 LOP3.LUT R11, R5, 0xffff, RZ, 0xc0, !PT ;  /* 0x0000ffff050b2812 */ /* 0x000fd600078ec0ff */
[----:B------:R-:W-:Y:S01]  /*22c0*/  @UP0 UMOV UR36, UR8 ;  /* 0x0000000800240c82 */ /* 0x000fe20008000000 */
[----:B-1----:R-:W-:Y:S05]  /*22d0*/  @!P0 BRA `(.L_x_40) ;  /* 0x0000000000b88947 */ /* 0x002fea0003800000 */
[----:B------:R-:W3:Y:S01]  /*22e0*/  LDC.64 R4, c[0x0][0xb18] ;  /* 0x0002c600ff047b82 */ /* 0x000ee20000000a00 */
[----:B------:R-:W-:-:S07]  /*22f0*/  ISETP.NE.AND P3, PT, R26, 0x1, PT ;  /* 0x000000011a00780c */ /* 0x000fce0003f65270 */
[----:B------:R-:W1:Y:S08]  /*2300*/  LDC.64 R6, c[0x0][0xb10] ;  /* 0x0002c400ff067b82 */ /* 0x000e700000000a00 */
[----:B------:R-:W2:Y:S08]  /*2310*/  LDC R17, c[0x0][0xb20] ;  /* 0x0002c800ff117b82 */ /* 0x000eb00000000800 */
[----:B------:R-:W4:Y:S01]  /*2320*/  LDC R18, c[0x0][0xb0c] ;  /* 0x0002c300ff127b82 */ /* 0x000f220000000800 */
[----:B---3--:R-:W-:Y:S01]  /*2330*/  IMAD.HI.U32 R22, R0, R5, RZ ;  /* 0x0000000500167227 */ /* 0x008fe200078e00ff */
[----:B------:R-:W-:-:S06]  /*2340*/  ISETP.NE.AND P0, PT, R4, 0x1, PT ;  /* 0x000000010400780c */ /* 0x000fcc0003f05270 */
[----:B------:R-:W3:Y:S01]  /*2350*/  LDC.64 R2, c[0x0][0xb28] ;  /* 0x0002ca00ff027b82 */ /* 0x000ee20000000a00 */
[----:B-1----:R-:W-:-:S04]  /*2360*/  IMAD.HI.U32 R20, R9, R6, RZ ;  /* 0x0000000609147227 */ /* 0x002fc800078e00ff */
[----:B------:R-:W-:Y:S01]  /*2370*/  IMAD.HI.U32 R24, R13, R6, RZ ;  /* 0x000000060d187227 */ /* 0x000fe200078e00ff */
[----:B------:R-:W-:Y:S02]  /*2380*/  SHF.R.U32.HI R20, RZ, R7, R20 ;  /* 0x00000007ff147219 */ /* 0x000fe40000011614 */
[----:B--2---:R-:W-:Y:S01]  /*2390*/  SHF.R.U32.HI R19, RZ, R17, R22 ;  /* 0x00000011ff137219 */ /* 0x004fe20000011616 */
[----:B------:R-:W-:Y:S01]  /*23a0*/  IMAD.HI.U32 R22, R11, R5, RZ ;  /* 0x000000050b167227 */ /* 0x000fe200078e00ff */
[----:B------:R-:W-:Y:S02]  /*23b0*/  SHF.R.U32.HI R24, RZ, R7, R24 ;  /* 0x00000007ff187219 */ /* 0x000fe40000011618 */
[----:B------:R-:W-:Y:S02]  /*23c0*/  SEL R19, R0, R19, !P0 ;  /* 0x0000001300137207 */ /* 0x000fe40004000000 */
[----:B------:R-:W-:Y:S02]  /*23d0*/  SHF.R.U32.HI R22, RZ, R17, R22 ;  /* 0x00000011ff167219 */ /* 0x000fe40000011616 */
[----:B----4-:R-:W-:-:S02]  /*23e0*/  ISETP.NE.AND P1, PT, R18, 0x1, PT ;  /* 0x000000011200780c */ /* 0x010fc40003f25270 */
[----:B------:R-:W-:Y:S02]  /*23f0*/  SEL R5, R11, R22, !P0 ;  /* 0x000000160b057207 */ /* 0x000fe40004000000 */
[----:B------:R-:W-:Y:S02]  /*2400*/  SEL R21, R9, R20, !P1 ;  /* 0x0000001409157207 */ /* 0x000fe40004800000 */
[----:B------:R-:W-:Y:S01]  /*2410*/  SEL R7, R13, R24, !P1 ;  /* 0x000000180d077207 */ /* 0x000fe20004800000 */
[----:B---3--:R-:W-:Y:S01]  /*2420*/  IMAD.HI.U32 R20, R19, R2, RZ ;  /* 0x0000000213147227 */ /* 0x008fe200078e00ff */
[----:B------:R-:W-:-:S03]  /*2430*/  IADD3 R17, PT, PT, -R5, RZ, RZ ;  /* 0x000000ff05117210 */ /* 0x000fc60007ffe1ff */
        /* <DEDUP_REMOVED lines=11> */
[----:B------:R-:W-:-:S04]  /*24f0*/  @!P0 IMAD.HI.U32 R20, R7, R2, RZ ;  /* 0x0000000207148227 */ /* 0x000fc800078e00ff */
[----:B------:R-:W-:Y:S01]  /*2500*/  IMAD.MOV R2, RZ, RZ, -R6 ;  /* 0x000000ffff027224 */ /* 0x000fe200078e0a06 */
[----:B------:R-:W-:-:S03]  /*2510*/  @!P0 SHF.R.U32.HI R20, RZ, R3, R20 ;  /* 0x00000003ff148219 */ /* 0x000fc60000011614 */
[----:B------:R-:W-:Y:S01]  /*2520*/  IMAD R2, R26, R2, R5 ;  /* 0x000000021a027224 */ /* 0x000fe200078e0205 */
        /* <DEDUP_REMOVED lines=9> */
.L_x_40:
[----:B------:R-:W1:Y:S02]  /*25c0*/  LDCU UR8, c[0x0][0xb30] ;  /* 0x00016600ff0877ac */ /* 0x000e640008000800 */
[----:B-1----:R-:W-:-:S09]  /*25d0*/  UISETP.NE.AND UP0, UPT, UR8, 0x1, UPT ;  /* 0x000000010800788c */ /* 0x002fd2000bf05270 */
[----:B------:R-:W-:Y:S05]  /*25e0*/  BRA.U UP0, `(.L_x_41) ;  /* 0x0000000100407547 */ /* 0x000fea000b800000 */
[----:B------:R-:W1:Y:S08]  /*25f0*/  LDC.64 R4, c[0x0][0xb10] ;  /* 0x0002c400ff047b82 */ /* 0x000e700000000a00 */
[----:B------:R-:W2:Y:S08]  /*2600*/  LDC.64 R2, c[0x0][0xb18] ;  /* 0x0002c600ff027b82 */ /* 0x000eb00000000a00 */
[----:B------:R-:W4:Y:S08]  /*2610*/  LDC R6, c[0x0][0xb20] ;  /* 0x0002c800ff067b82 */ /* 0x000f300000000800 */
[----:B------:R-:W3:Y:S01]  /*2620*/  LDC R18, c[0x0][0xb0c] ;  /* 0x0002c300ff127b82 */ /* 0x000ee20000000800 */
[----:B-1----:R-:W-:-:S05]  /*2630*/  IMAD.HI.U32 R4, R13, R4, RZ ;  /* 0x000000040d047227 */ /* 0x002fca00078e00ff */
[----:B------:R-:W-:Y:S01]  /*2640*/  SHF.R.U32.HI R4, RZ, R5, R4 ;  /* 0x00000005ff047219 */ /* 0x000fe20000011604 */
[----:B--2---:R-:W-:Y:S01]  /*2650*/  IMAD.HI.U32 R3, R11, R3, RZ ;  /* 0x000000030b037227 */ /* 0x004fe200078e00ff */
[----:B------:R-:W-:-:S04]  /*2660*/  ISETP.NE.AND P0, PT, R2, 0x1, PT ;  /* 0x000000010200780c */ /* 0x000fc80003f05270 */
[----:B----4-:R-:W-:-:S04]  /*2670*/  SHF.R.U32.HI R6, RZ, R6, R3 ;  /* 0x00000006ff067219 */ /* 0x010fc80000011603 */
[----:B------:R-:W-:Y:S02]  /*2680*/  SEL R3, R11, R6, !P0 ;  /* 0x000000060b037207 */ /* 0x000fe40004000000 */
[----:B---3--:R-:W-:-:S04]  /*2690*/  ISETP.NE.AND P1, PT, R18, 0x1, PT ;  /* 0x000000011200780c */ /* 0x008fc80003f25270 */
[----:B------:R-:W-:-:S05]  /*26a0*/  SEL R4, R13, R4, !P1 ;  /* 0x000000040d047207 */ /* 0x000fca0004800000 */
[----:B------:R-:W-:Y:S02]  /*26b0*/  IMAD.IADD R5, R3, 0x1, -R4 ;  /* 0x0000000103057824 */ /* 0x000fe400078e0a04 */
[----:B------:R-:W-:Y:S02]  /*26c0*/  IMAD.IADD R3, R4, 0x1, -R3 ;  /* 0x0000000104037824 */ /* 0x000fe400078e0a03 */
[----:B------:R-:W-:Y:S02]  /*26d0*/  IMAD R13, R5, R18, R13 ;  /* 0x00000012050d7224 */ /* 0x000fe400078e020d */
[----:B------:R-:W-:-:S07]  /*26e0*/  IMAD R11, R3, R2, R11 ;  /* 0x00000002030b7224 */ /* 0x000fce00078e020b */
.L_x_41:
[----:B------:R-:W-:Y:S01]  /*26f0*/  VIADD R14, R14, 0x1 ;  /* 0x000000010e0e7836 */ /* 0x000fe20000000000 */
[----:B------:R-:W-:Y:S01]  /*2700*/  PLOP3.LUT P1, PT, PT, PT, PT, 0x80, 0x8 ;  /* 0x000000000008781c */ /* 0x000fe20003f2f070 */
[----:B------:R-:W-:Y:S02]  /*2710*/  IMAD.IADD R21, R13, 0x1, R60 ;  /* 0x000000010d157824 */ /* 0x000fe400078e023c */
[----:B------:R-:W-:Y:S01]  /*2720*/  IMAD.IADD R20, R11, 0x1, R58 ;  /* 0x000000010b147824 */ /* 0x000fe200078e023a */
[----:B------:R-:W-:-:S04]  /*2730*/  ISETP.NE.AND P0, PT, R14, 0x2, PT ;  /* 0x000000020e00780c */ /* 0x000fc80003f05270 */
[----:B------:R-:W-:Y:S02]  /*2740*/  SEL R3, RZ, 0x1, P0 ;  /* 0x00000001ff037807 */ /* 0x000fe40000000000 */
[----:B------:R-:W-:Y:S02]  /*2750*/  SEL R14, R14, RZ, P0 ;  /* 0x000000ff0e0e7207 */ /* 0x000fe40000000000 */
[----:B------:R-:W-:Y:S01]  /*2760*/  LOP3.LUT R12, R12, R3, RZ, 0x3c, !PT ;  /* 0x000000030c0c7212 */ /* 0x000fe200078e3cff */
[----:B------:R-:W-:Y:S06]  /*2770*/  @P2 BRA `(.L_x_42) ;  /* 0xfffffff0000c2947 */ /* 0x000fec000383ffff */
[----:B------:R-:W-:Y:S01]  /*2780*/  UIADD3 UR6, UPT, UPT, UR6, 0x30, URZ ;  /* 0x0000003006067890 */ /* 0x000fe2000fffe0ff */
[----:B------:R-:W-:-:S03]  /*2790*/  SHF.L.U32 R3, R15, 0x1f, RZ ;  /* 0x0000001f0f037819 */ /* 0x000fc600000006ff */
[----:B------:R-:W-:-:S09]  /*27a0*/  ULEA UR4, UR23, UR6, 0x3 ;  /* 0x0000000617047291 */ /* 0x000fd2000f8e18ff */
[----:B------:R-:W1:Y:S02]  /*27b0*/  SYNCS.PHASECHK.TRANS64.TRYWAIT P0, [UR4], R3 ;  /* 0x00000003ff0075a7 */ /* 0x000e640008001104 */
[----:B-1----:R-:W-:Y:S05]  /*27c0*/  @!P0 BRA `(.L_x_43) ;  /* 0x0000006400888947 */ /* 0x002fea0003800000 */
.L_x_156:
[----:B------:R-:W-:-:S04]  /*27d0*/  UIADD3 UR5, UPT, UPT, UR23, 0x1, URZ ;  /* 0x0000000117057890 */ /* 0x000fc8000fffe0ff */
[----:B------:R-:W-:-:S04]  /*27e0*/  UISETP.NE.AND UP0, UPT, UR5, 0x6, UPT ;  /* 0x000000060500788c */ /* 0x000fc8000bf05270 */
[----:B------:R-:W-:Y:S02]  /*27f0*/  USEL UR7, URZ, 0x1, UP0 ;  /* 0x00000001ff077887 */ /* 0x000fe40008000000 */
[----:B------:R-:W-:-:S04]  /*2800*/  USEL UR5, UR5, URZ, UP0 ;  /* 0x000000ff05057287 */ /* 0x000fc80008000000 */
[----:B------:R-:W-:Y:S01]  /*2810*/  ULEA UR4, UR5, UR6, 0x3 ;  /* 0x0000000605047291 */ /* 0x000fe2000f8e18ff */
[----:B------:R-:W-:-:S04]  /*2820*/  LOP3.LUT R2, R15, UR7, RZ, 0x3c, !PT ;  /* 0x000000070f027c12 */ /* 0x000fc8000f8e3cff */
[----:B-1----:R-:W-:-:S04]  /*2830*/  SHF.L.U32 R3, R2, 0x1f, RZ ;  /* 0x0000001f02037819 */ /* 0x002fc800000006ff */
[----:B------:R-:W1:Y:S02]  /*2840*/  SYNCS.PHASECHK.TRANS64.TRYWAIT P0, [UR4], R3 ;  /* 0x00000003ff0075a7 */ /* 0x000e640008001104 */
[----:B-1----:R-:W-:Y:S05]  /*2850*/  @!P0 BRA `(.L_x_44) ;  /* 0x00000064007c8947 */ /* 0x002fea0003800000 */
.L_x_158:
        /* <DEDUP_REMOVED lines=9> */
.L_x_160:
        /* <DEDUP_REMOVED lines=9> */
.L_x_162:
        /* <DEDUP_REMOVED lines=9> */
.L_x_164:
[----:B------:R-:W-:-:S04]  /*2a10*/  UIADD3 UR5, UPT, UPT, UR5, 0x1, URZ ;  /* 0x0000000105057890 */ /* 0x000fc8000fffe0ff */
[----:B------:R-:W-:-:S04]  /*2a20*/  UISETP.NE.AND UP0, UPT, UR5, 0x6, UPT ;  /* 0x000000060500788c */ /* 0x000fc8000bf05270 */
[----:B------:R-:W-:Y:S02]  /*2a30*/  USEL UR4, URZ, 0x1, UP0 ;  /* 0x00000001ff047887 */ /* 0x000fe40008000000 */
[----:B------:R-:W-:-:S04]  /*2a40*/  USEL UR5, UR5, URZ, UP0 ;  /* 0x000000ff05057287 */ /* 0x000fc80008000000 */
[----:B------:R-:W-:Y:S01]  /*2a50*/  ULEA UR5, UR5, UR6, 0x3 ;  /* 0x0000000605057291 */ /* 0x000fe2000f8e18ff */
[----:B-1----:R-:W-:-:S04]  /*2a60*/  LOP3.LUT R3, R2, UR4, RZ, 0x3c, !PT ;  /* 0x0000000402037c12 */ /* 0x002fc8000f8e3cff */
[----:B------:R-:W-:Y:S01]  /*2a70*/  SHF.L.U32 R3, R3, 0x1f, RZ ;  /* 0x0000001f03037819 */ /* 0x000fe200000006ff */
[----:B---3--:R-:W-:-:S07]  /*2a80*/  IMAD.U32 R0, RZ, RZ, UR5 ;  /* 0x00000005ff007e24 */ /* 0x008fce000f8e00ff */
.L_x_48:
[----:B-1----:R1:W2:Y:S02]  /*2a90*/  SYNCS.PHASECHK.TRANS64.TRYWAIT P0, [R0+URZ], R3 ;  /* 0x00000003000075a7 */ /* 0x0022a400080011ff */
[----:B--2---:R-:W-:Y:S05]  /*2aa0*/  @!P0 NANOSLEEP.SYNCS 0x989680 ;  /* 0x009896800000895d */ /* 0x004fea0003900000 */
[----:B------:R-:W2:Y:S02]  /*2ab0*/  @!P0 SYNCS.PHASECHK.TRANS64 P0, [R0+URZ], R3 ;  /* 0x00000003000085a7 */ /* 0x000ea400080010ff */
[----:B--2---:R-:W-:Y:S05]  /*2ac0*/  @P0 EXIT ;  /* 0x000000000000094d */ /* 0x004fea0003800000 */
[----:B------:R-:W-:Y:S05]  /*2ad0*/  BRA `(.L_x_48) ;  /* 0xfffffffc00ec7947 */ /* 0x000fea000383ffff */
.L_x_22:
[----:B------:R-:W-:-:S04]  /*2ae0*/  UISETP.NE.AND UP1, UPT, UR37, URZ, UPT ;  /* 0x000000ff2500728c */ /* 0x000fc8000bf25270 */
[----:B------:R-:W-:-:S09]  /*2af0*/  UISETP.NE.OR UP1, UPT, UR10, 0x1, UP1 ;  /* 0x000000010a00788c */ /* 0x000fd20008f25670 */
[----:B------:R-:W-:Y:S05]  /*2b00*/  BRA.U UP1, `(.L_x_49) ;  /* 0x00000005014c7547 */ /* 0x000fea000b800000 */
[----:B------:R-:W-:Y:S01]  /*2b10*/  HFMA2 R11, -RZ, RZ, 0, 0 ;  /* 0x00000000ff0b7431 */ /* 0x000fe200000001ff */
[----:B------:R-:W-:Y:S01]  /*2b20*/  ISETP.GE.U32.AND P2, PT, R10, 0x2, PT ;  /* 0x000000020a00780c */ /* 0x000fe20003f46070 */
[----:B------:R-:W-:Y:S01]  /*2b30*/  IMAD.MOV.U32 R12, RZ, RZ, 0x1 ;  /* 0x00000001ff0c7424 */ /* 0x000fe200078e00ff */
[----:B------:R-:W-:Y:S01]  /*2b40*/  CS2R R8, SRZ ;  /* 0x0000000000087805 */ /* 0x000fe2000001ff00 */
[----:B------:R-:W-:Y:S01]  /*2b50*/  IMAD.MOV.U32 R3, RZ, RZ, RZ ;  /* 0x000000ffff037224 */ /* 0x000fe200078e00ff */
[----:B------:R-:W-:Y:S01]  /*2b60*/  UMOV UR4, 0x400 ;  /* 0x0000040000047882 */ /* 0x000fe20000000000 */
[----:B------:R-:W-:Y:S01]  /*2b70*/  UMOV UR6, URZ ;  /* 0x000000ff00067c82 */ /* 0x000fe20008000000 */
[----:B------:R-:W-:-:S12]  /*2b80*/  ULEA UR37, UR37, UR4, 0x18 ;  /* 0x0000000425257291 */ /* 0x000fd8000f8ec0ff */
.L_x_53:
[----:B------:R-:W-:Y:S02]  /*2b90*/  LEA R0, R3, UR37, 0x3 ;  /* 0x0000002503007c11 */ /* 0x000fe4000f8e18ff */
[----:B------:R-:W-:-:S03]  /*2ba0*/  SHF.L.U32 R5, R8, 0x1f, RZ ;  /* 0x0000001f08057819 */ /* 0x000fc600000006ff */
[----:B------:R-:W-:Y:S01]  /*2bb0*/  VIADD R4, R0, 0x120 ;  /* 0x0000012000047836 */ /* 0x000fe20000000000 */
[----:B------:R-:W1:Y:S02]  /*2bc0*/  SYNCS.PHASECHK.TRANS64.TRYWAIT P0, [R0+URZ+0x110], R5 ;  /* 0x00011005000075a7 */ /* 0x000e6400080011ff */
[----:B-1----:R-:W-:Y:S05]  /*2bd0*/  @!P0 BRA `(.L_x_50) ;  /* 0x0000006000fc8947 */ /* 0x002fea0003800000 */
.L_x_165:
[----:B------:R-:W-:Y:S01]  /*2be0*/  ULEA UR5, UR6, UR37, 0x3 ;  /* 0x0000002506057291 */ /* 0x000fe2000f8e18ff */
[----:B------:R-:W-:Y:S01]  /*2bf0*/  PRMT R4, RZ, 0x654, R4 ;  /* 0x00000654ff047816 */ /* 0x000fe20000000004 */
[----:B-1----:R-:W-:Y:S01]  /*2c00*/  @!P2 IMAD.MOV.U32 R5, RZ, RZ, 0x10 ;  /* 0x00000010ff05a424 */ /* 0x002fe200078e00ff */
[----:B------:R-:W-:Y:S01]  /*2c10*/  SHF.L.U32 R7, R12, 0x1f, RZ ;  /* 0x0000001f0c077819 */ /* 0x000fe200000006ff */
[----:B------:R-:W-:Y:S01]  /*2c20*/  UIADD3 UR4, UPT, UPT, UR5, 0xb0, URZ ;  /* 0x000000b005047890 */ /* 0x000fe2000fffe0ff */
[----:B------:R1:W-:Y:S05]  /*2c30*/  SYNCS.ARRIVE.TRANS64.RED.A1T0 RZ, [R4+URZ], RZ ;  /* 0x000000ff04ff79a7 */ /* 0x0003ea00081004ff */
[----:B------:R-:W-:Y:S01]  /*2c40*/  IMAD.U32 R13, RZ, RZ, UR4 ;  /* 0x00000004ff0d7e24 */ /* 0x000fe2000f8e00ff */
[----:B------:R-:W2:Y:S04]  /*2c50*/  SYNCS.PHASECHK.TRANS64.TRYWAIT P0, [UR5+0xc0], R7 ;  /* 0x0000c007ff0075a7 */ /* 0x000ea80008001105 */
[----:B------:R-:W-:Y:S01]  /*2c60*/  PRMT R13, R10, 0x654, R13 ;  /* 0x000006540a0d7816 */ /* 0x000fe2000000000d */
[----:B-12---:R-:W-:Y:S06]  /*2c70*/  @!P0 BRA `(.L_x_51) ;  /* 0x0000006000e88947 */ /* 0x006fec0003800000 */
.L_x_167:
[----:B------:R-:W-:Y:S01]  /*2c80*/  ULEA UR4, UR6, UR37, 0x4 ;  /* 0x0000002506047291 */ /* 0x000fe2000f8e20ff */
[----:B------:R-:W-:Y:S01]  /*2c90*/  SEL R2, R13, R2, !P2 ;  /* 0x000000020d027207 */ /* 0x000fe20005000000 */
[----:B------:R-:W-:Y:S01]  /*2ca0*/  UIADD3 UR5, UPT, UPT, UR5, 0xb0, URZ ;  /* 0x000000b005057890 */ /* 0x000fe2000fffe0ff */
[----:B-1----:R-:W-:Y:S01]  /*2cb0*/  LEA R0, R11, UR37, 0x3 ;  /* 0x000000250b007c11 */ /* 0x002fe2000f8e18ff */
[----:B------:R-:W-:Y:S01]  /*2cc0*/  UIADD3 UR4, UPT, UPT, UR4, 0x140, URZ ;  /* 0x0000014004047890 */ /* 0x000fe2000fffe0ff */
[----:B------:R1:W-:Y:S01]  /*2cd0*/  @!P2 SYNCS.ARRIVE.TRANS64.RED RZ, [R2+URZ], R5 ;  /* 0x0000000502ffa9a7 */ /* 0x0003e200080004ff */
[----:B------:R-:W-:Y:S01]  /*2ce0*/  UIADD3 UR6, UPT, UPT, UR6, 0x1, URZ ;  /* 0x0000000106067890 */ /* 0x000fe2000fffe0ff */
[----:B------:R-:W-:-:S03]  /*2cf0*/  VIADD R3, R3, 0x1 ;  /* 0x0000000103037836 */ /* 0x000fc60000000000 */
[----:B------:R-:W-:Y:S02]  /*2d00*/  UISETP.NE.AND UP0, UPT, UR6, 0x2, UPT ;  /* 0x000000020600788c */ /* 0x000fe4000bf05270 */
[----:B------:R-:W-:Y:S01]  /*2d10*/  ISETP.NE.AND P0, PT, R3, 0x2, PT ;  /* 0x000000020300780c */ /* 0x000fe20003f05270 */
[----:B------:R-:W-:Y:S06]  /*2d20*/  UGETNEXTWORKID.BROADCAST [UR4], [UR5] ;  /* 0x00000000040073ca */ /* 0x000fec0008000100 */
[----:B------:R-:W-:Y:S02]  /*2d30*/  USEL UR4, URZ, 0x1, UP0 ;  /* 0x00000001ff047887 */ /* 0x000fe40008000000 */
[----:B------:R-:W-:-:S04]  /*2d40*/  USEL UR6, UR6, URZ, UP0 ;  /* 0x000000ff06067287 */ /* 0x000fc80008000000 */
[----:B------:R-:W-:Y:S02]  /*2d50*/  LOP3.LUT R12, R12, UR4, RZ, 0x3c, !PT ;  /* 0x000000040c0c7c12 */ /* 0x000fe4000f8e3cff */
[----:B-1----:R-:W-:-:S04]  /*2d60*/  SHF.L.U32 R5, R9, 0x1f, RZ ;  /* 0x0000001f09057819 */ /* 0x002fc800000006ff */
[----:B------:R-:W1:Y:S02]  /*2d70*/  SYNCS.PHASECHK.TRANS64.TRYWAIT P1, [R0+URZ+0xb0], R5 ;  /* 0x0000b005000075a7 */ /* 0x000e6400080211ff */
[----:B-1----:R-:W-:Y:S05]  /*2d80*/  @!P1 BRA `(.L_x_52) ;  /* 0x0000006000bc9947 */ /* 0x002fea0003800000 */
.L_x_168:
[----:B------:R-:W-:Y:S01]  /*2d90*/  LEA R4, R11, UR37, 0x4 ;  /* 0x000000250b047c11 */ /* 0x000fe2000f8e20ff */
[----:B-1----:R-:W-:Y:S01]  /*2da0*/  VIADD R0, R0, 0xc0 ;  /* 0x000000c000007836 */ /* 0x002fe20000000000 */
[----:B------:R-:W-:Y:S01]  /*2db0*/  SEL R3, R3, RZ, P0 ;  /* 0x000000ff03037207 */ /* 0x000fe20000000000 */
[----:B------:R-:W-:-:S03]  /*2dc0*/  VIADD R11, R11, 0x1 ;  /* 0x000000010b0b7836 */ /* 0x000fc60000000000 */
[----:B------:R-:W1:Y:S01]  /*2dd0*/  LDS.128 R4, [R4+0x140] ;  /* 0x0001400004047984 */ /* 0x000e620000000c00 */
[----:B------:R-:W-:Y:S02]  /*2de0*/  PRMT R0, RZ, 0x654, R0 ;  /* 0x00000654ff007816 */ /* 0x000fe40000000000 */
[C---:B------:R-:W-:Y:S01]  /*2df0*/  ISETP.NE.AND P1, PT, R11.reuse, 0x2, PT ;  /* 0x000000020b00780c */ /* 0x040fe20003f25270 */
[----:B------:R-:W-:Y:S01]  /*2e00*/  @!PT LDS RZ, [RZ] ;  /* 0x00000000fffff984 */ /* 0x000fe20000000800 */
[----:B------:R-:W-:Y:S01]  /*2e10*/  @!PT LDS RZ, [RZ] ;  /* 0x00000000fffff984 */ /* 0x000fe20000000800 */
[----:B------:R-:W-:Y:S01]  /*2e20*/  @!PT LDS RZ, [RZ] ;  /* 0x00000000fffff984 */ /* 0x000fe20000000800 */
[----:B------:R-:W-:Y:S01]  /*2e30*/  @!PT LDS RZ, [RZ] ;  /* 0x00000000fffff984 */ /* 0x000fe20000000800 */
[----:B------:R2:W-:Y:S06]  /*2e40*/  MEMBAR.ALL.CTA ;  /* 0x0000000000007992 */ /* 0x0005ec0000008000 */
[----:B--2---:R-:W2:Y:S01]  /*2e50*/  FENCE.VIEW.ASYNC.S ;  /* 0x00000000000073c6 */ /* 0x004ea20000000000 */
[----:B------:R-:W-:Y:S01]  /*2e60*/  SEL R11, R11, RZ, P1 ;  /* 0x000000ff0b0b7207 */ /* 0x000fe20000800000 */
[----:B--2---:R2:W-:Y:S01]  /*2e70*/  SYNCS.ARRIVE.TRANS64.RED.A1T0 RZ, [R0+URZ], RZ ;  /* 0x000000ff00ff79a7 */ /* 0x0045e200081004ff */
[----:B-1----:R-:W-:-:S02]  /*2e80*/  LOP3.LUT P3, RZ, R6, 0x1, RZ, 0xc0, !PT ;  /* 0x0000000106ff7812 */ /* 0x002fc4000786c0ff */
[----:B------:R-:W-:-:S04]  /*2e90*/  SEL R5, RZ, 0x1, P0 ;  /* 0x00000001ff057807 */ /* 0x000fc80000000000 */
[----:B------:R-:W-:Y:S02]  /*2ea0*/  LOP3.LUT R8, R8, R5, RZ, 0x3c, !PT ;  /* 0x0000000508087212 */ /* 0x000fe400078e3cff */
[----:B--2---:R-:W-:-:S04]  /*2eb0*/  SEL R0, RZ, 0x1, P1 ;  /* 0x00000001ff007807 */ /* 0x004fc80000800000 */
[----:B------:R-:W-:Y:S01]  /*2ec0*/  LOP3.LUT R9, R9, R0, RZ, 0x3c, !PT ;  /* 0x0000000009097212 */ /* 0x000fe200078e3cff */
[----:B------:R-:W-:Y:S06]  /*2ed0*/  @P3 BRA `(.L_x_53) ;  /* 0xfffffffc002c3947 */ /* 0x000fec000383ffff */
[----:B------:R-:W-:Y:S01]  /*2ee0*/  ULEA UR5, UR6, UR37, 0x3 ;  /* 0x0000002506057291 */ /* 0x000fe2000f8e18ff */
[----:B------:R-:W-:-:S08]  /*2ef0*/  SHF.L.U32 R3, R12, 0x1f, RZ ;  /* 0x0000001f0c037819 */ /* 0x000fd000000006ff */
[----:B------:R-:W1:Y:S02]  /*2f00*/  SYNCS.PHASECHK.TRANS64 P0, [UR5+0xc0], R3 ;  /* 0x0000c003ff0075a7 */ /* 0x000e640008001005 */
[----:B-1----:R-:W-:Y:S05]  /*2f10*/  @P0 BRA `(.L_x_54) ;  /* 0x0000000000080947 */ /* 0x002fea0003800000 */
[----:B------:R-:W1:Y:S02]  /*2f20*/  SYNCS.PHASECHK.TRANS64.TRYWAIT P0, [UR5+0xc0], R3 ;  /* 0x0000c003ff0075a7 */ /* 0x000e640008001105 */
[----:B-1----:R-:W-:Y:S05]  /*2f30*/  @!P0 BRA `(.L_x_55) ;  /* 0x0000006000648947 */ /* 0x002fea0003800000 */
.L_x_54:
[----:B------:R-:W-:-:S04]  /*2f40*/  UIADD3 UR4, UPT, UPT, UR6, 0x1, URZ ;  /* 0x0000000106047890 */ /* 0x000fc8000fffe0ff */
[----:B------:R-:W-:-:S04]  /*2f50*/  UISETP.NE.AND UP0, UPT, UR4, 0x2, UPT ;  /* 0x000000020400788c */ /* 0x000fc8000bf05270 */
[----:B------:R-:W-:Y:S02]  /*2f60*/  USEL UR7, URZ, 0x1, UP0 ;  /* 0x00000001ff077887 */ /* 0x000fe40008000000 */
[----:B------:R-:W-:-:S04]  /*2f70*/  USEL UR4, UR4, URZ, UP0 ;  /* 0x000000ff04047287 */ /* 0x000fc80008000000 */
[----:B------:R-:W-:Y:S01]  /*2f80*/  ULEA UR4, UR4, UR37, 0x3 ;  /* 0x0000002504047291 */ /* 0x000fe2000f8e18ff */
[----:B-1----:R-:W-:-:S04]  /*2f90*/  LOP3.LUT R3, R12, UR7, RZ, 0x3c, !PT ;  /* 0x000000070c037c12 */ /* 0x002fc8000f8e3cff */
[----:B------:R-:W-:-:S04]  /*2fa0*/  SHF.L.U32 R0, R3, 0x1f, RZ ;  /* 0x0000001f03007819 */ /* 0x000fc800000006ff */
[----:B------:R-:W1:Y:S02]  /*2fb0*/  SYNCS.PHASECHK.TRANS64 P0, [UR4+0xc0], R0 ;  /* 0x0000c000ff0075a7 */ /* 0x000e640008001004 */
[----:B-1----:R-:W-:Y:S05]  /*2fc0*/  @P0 EXIT ;  /* 0x000000000000094d */ /* 0x002fea0003800000 */
[----:B------:R-:W-:Y:S02]  /*2fd0*/  SHF.L.U32 R3, R3, 0x1f, RZ ;  /* 0x0000001f03037819 */ /* 0x000fe400000006ff */
[----:B------:R-:W-:-:S07]  /*2fe0*/  MOV R0, UR4 ;  /* 0x0000000400007c02 */ /* 0x000fce0008000f00 */
.L_x_56:
[----:B-1----:R1:W2:Y:S02]  /*2ff0*/  SYNCS.PHASECHK.TRANS64.TRYWAIT P0, [R0+URZ+0xc0], R3 ;  /* 0x0000c003000075a7 */ /* 0x0022a400080011ff */
[----:B--2---:R-:W-:Y:S05]  /*3000*/  @!P0 NANOSLEEP.SYNCS 0x989680 ;  /* 0x009896800000895d */ /* 0x004fea0003900000 */
[----:B------:R-:W2:Y:S02]  /*3010*/  @!P0 SYNCS.PHASECHK.TRANS64 P0, [R0+URZ+0xc0], R3 ;  /* 0x0000c003000085a7 */ /* 0x000ea400080010ff */
[----:B--2---:R-:W-:Y:S05]  /*3020*/  @P0 EXIT ;  /* 0x000000000000094d */ /* 0x004fea0003800000 */
[----:B------:R-:W-:Y:S05]  /*3030*/  BRA `(.L_x_56) ;  /* 0xfffffffc00ec7947 */ /* 0x000fea000383ffff */
.L_x_49:
[----:B------:R-:W-:Y:S05]  /*3040*/  BRA.U UP4, `(.L_x_57) ;  /* 0x0000001504487547 */ /* 0x000fea000b800000 */
[----:B------:R-:W-:Y:S01]  /*3050*/  UMOV UR6, 0x40 ;  /* 0x0000004000067882 */ /* 0x000fe20000000000 */
[----:B------:R-:W-:Y:S01]  /*3060*/  NOP ;  /* 0x0000000000007918 */ /* 0x000fe20000000000 */
[----:B------:R-:W-:Y:S01]  /*3070*/  ULEA UR6, UR37, UR6, 0x18 ;  /* 0x0000000625067291 */ /* 0x000fe2000f8ec0ff */
[----:B------:R-:W-:Y:S02]  /*3080*/  UMOV UR7, 0x400 ;  /* 0x0000040000077882 */ /* 0x000fe40000000000 */
[----:B------:R-:W-:-:S06]  /*3090*/  ULEA UR37, UR37, UR7, 0x18 ;  /* 0x0000000725257291 */ /* 0x000fcc000f8ec0ff */
[----:B------:R-:W1:Y:S02]  /*30a0*/  LDS.U8 R2, [UR6+0x1c] ;  /* 0x00001c06ff027984 */ /* 0x000e640008000000 */
[----:B-1----:R-:W-:-:S13]  /*30b0*/  ISETP.NE.AND P0, PT, R2, RZ, PT ;  /* 0x000000ff0200720c */ /* 0x002fda0003f05270 */
[----:B------:R-:W-:Y:S05]  /*30c0*/  @P0 BRA `(.L_x_58) ;  /* 0x0000000400080947 */ /* 0x000fea0003800000 */
[----:B------:R-:W-:Y:S02]  /*30d0*/  UISETP.NE.U32.AND UP0, UPT, UR5, 0x1, UPT ;  /* 0x000000010500788c */ /* 0x000fe4000bf05070 */
[----:B------:R-:W-:-:S07]  /*30e0*/  UIADD3 UR8, UPT, UPT, UR6, 0x8, URZ ;  /* 0x0000000806087890 */ /* 0x000fce000fffe0ff */
[----:B------:R-:W-:Y:S05]  /*30f0*/  BRA.U !UP0, `(.L_x_59) ;  /* 0x00000001089c7547 */ /* 0x000fea000b800000 */
[----:B------:R-:W-:Y:S01]  /*3100*/  ELECT P0, URZ, PT ;  /* 0x0000000000ff782f */ /* 0x000fe20003800000 */
[----:B------:R-:W-:-:S12]  /*3110*/  BSSY B0, `(.L_x_59) ;  /* 0x0000025000007945 */ /* 0x000fd80003800000 */
[----:B------:R-:W-:Y:S05]  /*3120*/  @!P0 BRA `(.L_x_60) ;  /* 0x00000000008c8947 */ /* 0x000fea0003800000 */
[----:B------:R-:W-:-:S05]  /*3130*/  UMOV UR7, 0x10 ;  /* 0x0000001000077882 */ /* 0x000fca0000000000 */
[----:B------:R-:W-:Y:S04]  /*3140*/  DEPBAR.LE SB1, 0x36 ;  /* 0x00009d800000791a */ /* 0x000fe80000000000 */
[----:B------:R-:W1:Y:S02]  /*3150*/  UTCATOMSWS.2CTA.FIND_AND_SET.ALIGN UP1, UR7, UR7 ;  /* 0x00000007000775e3 */ /* 0x000e640008220800 */
[----:B-1----:R-:W-:Y:S01]  /*3160*/  MOV R11, UR7 ;  /* 0x00000007000b7c02 */ /* 0x002fe20008000f00 */
[----:B------:R-:W-:Y:S06]  /*3170*/  BRA.U UP1, `(.L_x_61) ;  /* 0x0000000101187547 */ /* 0x000fec000b800000 */
.L_x_62:
[----:B------:R-:W-:Y:S05]  /*3180*/  NANOSLEEP 0x64 ;  /* 0x000000640000795d */ /* 0x000fea0003800000 */
[----:B------:R-:W-:-:S05]  /*3190*/  UMOV UR7, 0x10 ;  /* 0x0000001000077882 */ /* 0x000fca0000000000 */
[----:B------:R-:W-:Y:S04]  /*31a0*/  DEPBAR.LE SB1, 0x36 ;  /* 0x00009d800000791a */ /* 0x000fe80000000000 */
[----:B------:R-:W1:Y:S02]  /*31b0*/  UTCATOMSWS.2CTA.FIND_AND_SET.ALIGN UP1, UR7, UR7 ;  /* 0x00000007000775e3 */ /* 0x000e640008220800 */
[----:B-1----:R-:W-:Y:S01]  /*31c0*/  MOV R11, UR7 ;  /* 0x00000007000b7c02 */ /* 0x002fe20008000f00 */
[----:B------:R-:W-:Y:S05]  /*31d0*/  BRA.U !UP1, `(.L_x_62) ;  /* 0xfffffffd09e87547 */ /* 0x000fea000b83ffff */
.L_x_61:
[----:B------:R-:W1:Y:S01]  /*31e0*/  LDS R5, [UR6+0x10] ;  /* 0x00001006ff057984 */ /* 0x000e620008000800 */
[----:B------:R-:W-:Y:S01]  /*31f0*/  IMAD.U32 R3, RZ, RZ, UR37 ;  /* 0x00000025ff037e24 */ /* 0x000fe2000f8e00ff */
[----:B------:R-:W-:-:S03]  /*3200*/  MOV R2, UR4 ;  /* 0x0000000400027c02 */ /* 0x000fc60008000f00 */
[----:B------:R-:W-:Y:S01]  /*3210*/  VIADD R3, R3, 0x160 ;  /* 0x0000016003037836 */ /* 0x000fe20000000000 */
[----:B-1----:R-:W-:-:S04]  /*3220*/  SHF.L.U32 R5, R5, 0x1f, RZ ;  /* 0x0000001f05057819 */ /* 0x002fc800000006ff */
[----:B------:R-:W1:Y:S02]  /*3230*/  SYNCS.PHASECHK.TRANS64.TRYWAIT P0, [UR6+0x8], R5 ;  /* 0x00000805ff0075a7 */ /* 0x000e640008001106 */
[----:B-1----:R-:W-:Y:S05]  /*3240*/  @P0 BRA `(.L_x_63) ;  /* 0x0000000000080947 */ /* 0x002fea0003800000 */
[----:B------:R-:W1:Y:S02]  /*3250*/  SYNCS.PHASECHK.TRANS64.TRYWAIT P0, [UR6+0x8], R5 ;  /* 0x00000805ff0075a7 */ /* 0x000e640008001106 */
[----:B-1----:R-:W-:Y:S05]  /*3260*/  @!P0 BRA `(.L_x_64) ;  /* 0x0000005c00b08947 */ /* 0x002fea0003800000 */
.L_x_63:
[----:B-1----:R-:W-:Y:S01]  /*3270*/  HFMA2 R4, -RZ, RZ, 0, 5.9604644775390625e-08 ;  /* 0x00000001ff047431 */ /* 0x002fe200000001ff */
[----:B------:R-:W-:Y:S01]  /*3280*/  UPRMT UR7, UR4, 0x654, UR8 ;  /* 0x0000065404077896 */ /* 0x000fe20008000008 */
[----:B------:R-:W-:Y:S01]  /*3290*/  IMAD.MOV.U32 R6, RZ, RZ, 0xffff ;  /* 0x0000ffffff067424 */ /* 0x000fe200078e00ff */
[----:B------:R-:W-:Y:S01]  /*32a0*/  PRMT R2, R2, 0x654, R3 ;  /* 0x0000065402027816 */ /* 0x000fe20000000003 */
[----:B------:R-:W-:Y:S02]  /*32b0*/  IMAD.MOV.U32 R5, RZ, RZ, 0x4 ;  /* 0x00000004ff057424 */ /* 0x000fe400078e00ff */
[----:B------:R-:W-:Y:S01]  /*32c0*/  IMAD.SHL.U32 R9, R11, 0x20, RZ ;  /* 0x000000200b097824 */ /* 0x000fe200078e00ff */
[----:B------:R-:W-:Y:S02]  /*32d0*/  MOV R3, UR7 ;  /* 0x0000000700037c02 */ /* 0x000fe40008000f00 */
[-C--:B------:R-:W-:Y:S01]  /*32e0*/  SHF.L.U32 R7, R6, R11.reuse, RZ ;  /* 0x0000000b06077219 */ /* 0x080fe200000006ff */
[----:B------:R1:W-:Y:S01]  /*32f0*/  SYNCS.ARRIVE.TRANS64.RED RZ, [UR7], R5 ;  /* 0x00000005ffff79a7 */ /* 0x0003e20008000407 */
[----:B------:R-:W-:Y:S01]  /*3300*/  SHF.L.U32 R6, R4, R11, RZ ;  /* 0x0000000b04067219 */ /* 0x000fe200000006ff */
[----:B------:R1:W-:Y:S04]  /*3310*/  STS [UR37+0x160], R9 ;  /* 0x00016009ff007988 */ /* 0x0003e80008000825 */
[----:B------:R1:W-:Y:S04]  /*3320*/  STAS [R2.64], R11 ;  /* 0x0000000b02007dbd */ /* 0x0003e8000c0008ff */
[----:B------:R1:W-:Y:S04]  /*3330*/  ATOMS.OR RZ, [UR6+0x14], R7 ;  /* 0x00001407ffff798c */ /* 0x0003e8000b000006 */
[----:B------:R1:W-:Y:S04]  /*3340*/  ATOMS.OR RZ, [UR6+0x18], R6 ;  /* 0x00001806ffff798c */ /* 0x0003e8000b000006 */
[----:B------:R1:W-:Y:S02]  /*3350*/  ATOMS.XOR RZ, [UR6+0x10], R4 ;  /* 0x00001004ffff798c */ /* 0x0003e4000b800006 */
.L_x_60:
[----:B------:R-:W-:Y:S05]  /*3360*/  BSYNC B0 ;  /* 0x0000000000007941 */ /* 0x000fea0003800000 */
.L_x_59:
[----:B------:R-:W-:Y:S05]  /*3370*/  BRA.U UP0, `(.L_x_65) ;  /* 0x00000001006c7547 */ /* 0x000fea000b800000 */
[----:B------:R-:W-:-:S03]  /*3380*/  UMOV UR7, 0xffffffff ;  /* 0xffffffff00077882 */ /* 0x000fc60000000000 */
[----:B------:R-:W-:Y:S05]  /*3390*/  BRA.DIV UR7, `(.L_x_66) ;  /* 0x0000005e077c7947 */ /* 0x000fea000b800000 */
[----:B------:R-:W-:-:S13]  /*33a0*/  ELECT P6, URZ, PT ;  /* 0x0000000000ff782f */ /* 0x000fda00038c0000 */
.L_x_172:
[----:B------:R-:W-:Y:S05]  /*33b0*/  @!P6 BRA `(.L_x_65) ;  /* 0x00000000005ce947 */ /* 0x000fea0003800000 */
[----:B-1----:R-:W1:Y:S02]  /*33c0*/  LDS R3, [UR6+0x10] ;  /* 0x00001006ff037984 */ /* 0x002e640008000800 */
[----:B-1----:R-:W-:-:S04]  /*33d0*/  SHF.L.U32 R3, R3, 0x1f, RZ ;  /* 0x0000001f03037819 */ /* 0x002fc800000006ff */
[----:B------:R-:W1:Y:S02]  /*33e0*/  SYNCS.PHASECHK.TRANS64.TRYWAIT P0, [UR6+0x8], R3 ;  /* 0x00000803ff0075a7 */ /* 0x000e640008001106 */
[----:B-1----:R-:W-:Y:S05]  /*33f0*/  @P0 BRA `(.L_x_67) ;  /* 0x0000000000080947 */ /* 0x002fea0003800000 */
[----:B------:R-:W1:Y:S02]  /*3400*/  SYNCS.PHASECHK.TRANS64.TRYWAIT P0, [UR6+0x8], R3 ;  /* 0x00000803ff0075a7 */ /* 0x000e640008001106 */
[----:B-1----:R-:W-:Y:S05]  /*3410*/  @!P0 BRA `(.L_x_68) ;  /* 0x0000005c007c8947 */ /* 0x002fea0003800000 */
.L_x_67:
[----:B------:R-:W2:Y:S01]  /*3420*/  LDS R5, [UR37+0x160] ;  /* 0x00016025ff057984 */ /* 0x000ea20008000800 */
[----:B-1----:R-:W-:Y:S02]  /*3430*/  HFMA2 R2, -RZ, RZ, 0, 5.9604644775390625e-08 ;  /* 0x00000001ff027431 */ /* 0x002fe400000001ff */
[----:B------:R-:W-:Y:S01]  /*3440*/  IMAD.MOV.U32 R3, RZ, RZ, 0xffff ;  /* 0x0000ffffff037424 */ /* 0x000fe200078e00ff */
[----:B------:R-:W-:Y:S01]  /*3450*/  UPRMT UR7, UR4, 0x654, UR8 ;  /* 0x0000065404077896 */ /* 0x000fe20008000008 */
[----:B--2---:R-:W-:-:S03]  /*3460*/  IMAD.SHL.U32 R4, R5, 0x20, RZ ;  /* 0x0000002005047824 */ /* 0x004fc600078e00ff */
[-C--:B------:R-:W-:Y:S02]  /*3470*/  SHF.L.U32 R3, R3, R5.reuse, RZ ;  /* 0x0000000503037219 */ /* 0x080fe400000006ff */
[----:B------:R-:W-:Y:S01]  /*3480*/  SHF.L.U32 R5, R2, R5, RZ ;  /* 0x0000000502057219 */ /* 0x000fe200000006ff */
[----:B------:R2:W-:Y:S04]  /*3490*/  STS [UR37+0x160], R4 ;  /* 0x00016004ff007988 */ /* 0x0005e80008000825 */
[----:B------:R2:W-:Y:S04]  /*34a0*/  ATOMS.OR RZ, [UR6+0x14], R3 ;  /* 0x00001403ffff798c */ /* 0x0005e8000b000006 */
[----:B------:R2:W-:Y:S01]  /*34b0*/  ATOMS.OR RZ, [UR6+0x18], R5 ;  /* 0x00001805ffff798c */ /* 0x0005e2000b000006 */
[----:B------:R-:W-:Y:S03]  /*34c0*/  SYNCS.ARRIVE.TRANS64.RED.A1T0 RZ, [UR7], RZ ;  /* 0x000000ffffff79a7 */ /* 0x000fe60008100407 */
[----:B------:R2:W-:Y:S01]  /*34d0*/  ATOMS.XOR RZ, [UR6+0x10], R2 ;  /* 0x00001002ffff798c */ /* 0x0005e2000b800006 */
[----:B------:R-:W-:Y:S05]  /*34e0*/  BRA `(.L_x_65) ;  /* 0x0000000000107947 */ /* 0x000fea0003800000 */
.L_x_58:
[----:B------:R-:W-:-:S05]  /*34f0*/  MOV R2, 0xffffffff ;  /* 0xffffffff00027802 */ /* 0x000fca0000000f00 */
[----:B------:R1:W-:Y:S02]  /*3500*/  STS [UR37+0x160], R2 ;  /* 0x00016002ff007988 */ /* 0x0003e40008000825 */
[----:B-1----:R-:W-:Y:S02]  /*3510*/  MOV R2, 0x3530 ;  /* 0x0000353000027802 */ /* 0x002fe40000000f00 */
[----:B-----5:R-:W-:Y:S05]  /*3520*/  CALL.REL.NOINC `($__internal_1_$__cuda_sm10x_tcgen05_guardrail_trap_phase_invalid_during_alloc) ;  /* 0x0000006400507944 */ /* 0x020fea0003c00000 */
.L_x_65:
[----:B------:R-:W-:Y:S05]  /*3530*/  WARPSYNC.ALL ;  /* 0x0000000000007948 */ /* 0x000fea0003800000 */
[----:B------:R-:W3:Y:S01]  /*3540*/  S2UR UR7, SR_CgaCtaId ;  /* 0x00000000000779c3 */ /* 0x000ee20000008800 */
[----:B------:R-:W-:Y:S01]  /*3550*/  UMOV UR6, 0x400 ;  /* 0x0000040000067882 */ /* 0x000fe20000000000 */
[----:B------:R-:W-:-:S06]  /*3560*/  NOP ;  /* 0x0000000000007918 */ /* 0x000fcc0000000000 */
[----:B------:R-:W-:Y:S06]  /*3570*/  BAR.ARV 0x6, 0xa0 ;  /* 0x0182800000007b1d */ /* 0x000fec0000002000 */
[----:B------:R-:W4:Y:S01]  /*3580*/  LDCU UR8, c[0x0][0x38c] ;  /* 0x00007180ff0877ac */ /* 0x000f220008000800 */
[----:B------:R-:W-:Y:S01]  /*3590*/  LOP3.LUT R0, R0, 0xffff, RZ, 0xc0, !PT ;  /* 0x0000ffff00007812 */ /* 0x000fe200078ec0ff */
[----:B-1----:R-:W-:Y:S01]  /*35a0*/  IMAD.MOV.U32 R9, RZ, RZ, 0x1 ;  /* 0x00000001ff097424 */ /* 0x002fe200078e00ff */
[----:B------:R-:W-:Y:S01]  /*35b0*/  LOP3.LUT R8, R8, 0xffff, RZ, 0xc0, !PT ;  /* 0x0000ffff08087812 */ /* 0x000fe200078ec0ff */
[----:B------:R-:W-:Y:S01]  /*35c0*/  UMOV UR19, URZ ;  /* 0x000000ff00137c82 */ /* 0x000fe20008000000 */
[----:B------:R-:W-:Y:S01]  /*35d0*/  R2UR UR10, R0 ;  /* 0x00000000000a72ca */ /* 0x000fe200000e0000 */
[----:B------:R-:W-:Y:S01]  /*35e0*/  UMOV UR18, URZ ;  /* 0x000000ff00127c82 */ /* 0x000fe20008000000 */
[----:B------:R-:W-:Y:S01]  /*35f0*/  R2UR UR11, R8 ;  /* 0x00000000080b72ca */ /* 0x000fe200000e0000 */
[----:B------:R-:W-:Y:S01]  /*3600*/  IMAD.MOV.U32 R8, RZ, RZ, RZ ;  /* 0x000000ffff087224 */ /* 0x000fe200078e00ff */
[----:B------:R-:W-:Y:S01]  /*3610*/  UMOV UR17, URZ ;  /* 0x000000ff00117c82 */ /* 0x000fe20008000000 */
[----:B---3--:R-:W-:-:S02]  /*3620*/  ULEA UR7, UR7, UR6, 0x18 ;  /* 0x0000000607077291 */ /* 0x008fc4000f8ec0ff */
[----:B------:R-:W-:Y:S02]  /*3630*/  UISETP.NE.AND UP2, UPT, UR5, URZ, UPT ;  /* 0x000000ff0500728c */ /* 0x000fe4000bf45270 */
[----:B------:R-:W-:Y:S02]  /*3640*/  UIADD3 UR12, UPT, UPT, UR7, 0x4300, URZ ;  /* 0x00004300070c7890 */ /* 0x000fe4000fffe0ff */
[----:B------:R-:W-:Y:S02]  /*3650*/  UIADD3 UR13, UPT, UPT, UR7, 0x1c300, URZ ;  /* 0x0001c300070d7890 */ /* 0x000fe4000fffe0ff */
[----:B----4-:R-:W-:Y:S01]  /*3660*/  UIADD3 UR8, UPT, UPT, UR8, 0x7f, URZ ;  /* 0x0000007f08087890 */ /* 0x010fe2000fffe0ff */
[----:B--2---:R-:W1:Y:S01]  /*3670*/  LDS R2, [UR7+0x160] ;  /* 0x00016007ff027984 */ /* 0x004e620008000800 */
[----:B------:R-:W-:Y:S02]  /*3680*/  USHF.R.U32.HI UR12, URZ, 0x4, UR12 ;  /* 0x00000004ff0c7899 */ /* 0x000fe4000801160c */
[----:B------:R-:W-:-:S02]  /*3690*/  USHF.R.S32.HI UR6, URZ, 0x1f, UR8 ;  /* 0x0000001fff067899 */ /* 0x000fc40008011408 */
[----:B------:R-:W-:Y:S02]  /*36a0*/  USHF.R.U32.HI UR13, URZ, 0x4, UR13 ;  /* 0x00000004ff0d7899 */ /* 0x000fe4000801160d */
[----:B------:R-:W-:Y:S02]  /*36b0*/  ULEA.HI UR6, UR6, UR8, URZ, 0x7 ;  /* 0x0000000806067291 */ /* 0x000fe4000f8f38ff */
[----:B------:R-:W-:Y:S02]  /*36c0*/  ULOP3.LUT UR12, UR12, 0x3fff, URZ, 0xc0, !UPT ;  /* 0x00003fff0c0c7892 */ /* 0x000fe4000f8ec0ff */
[----:B------:R-:W-:Y:S02]  /*36d0*/  USHF.R.S32.HI UR6, URZ, 0x7, UR6 ;  /* 0x00000007ff067899 */ /* 0x000fe40008011406 */
[----:B------:R-:W-:Y:S02]  /*36e0*/  ULOP3.LUT UR13, UR13, 0x3fff, URZ, 0xc0, !UPT ;  /* 0x00003fff0d0d7892 */ /* 0x000fe4000f8ec0ff */
[----:B------:R-:W-:Y:S01]  /*36f0*/  UISETP.LT.AND UP0, UPT, UR6, 0x1, UPT ;  /* 0x000000010600788c */ /* 0x000fe2000bf01270 */
[----:B------:R-:W-:Y:S01]  /*3700*/  UMOV UR36, 0x0 ;  /* 0x0000000000247882 */ /* 0x000fe20000000000 */
        /* <DEDUP_REMOVED lines=9> */
[----:B------:R-:W-:-:S02]  /*37a0*/  ULOP3.LUT UR12, UR12, 0x10000, URZ, 0xfc, !UPT ;  /* 0x000100000c0c7892 */ /* 0x000fc4000f8efcff */
[----:B------:R-:W-:Y:S02]  /*37b0*/  ULOP3.LUT UR13, UR13, 0x10000, URZ, 0xfc, !UPT ;  /* 0x000100000d0d7892 */ /* 0x000fe4000f8efcff */
[----:B------:R-:W-:Y:S01]  /*37c0*/  USEL UR20, UR6, 0x1, !UP0 ;  /* 0x0000000106147887 */ /* 0x000fe2000c000000 */
[----:B------:R-:W-:Y:S01]  /*37d0*/  UMOV UR26, 0x0 ;  /* 0x00000000001a7882 */ /* 0x000fe20000000000 */
[----:B------:R-:W-:Y:S01]  /*37e0*/  UMOV UR27, 0x8200490 ;  /* 0x08200490001b7882 */ /* 0x000fe20000000000 */
[----:B------:R-:W-:Y:S01]  /*37f0*/  UMOV UR24, 0x0 ;  /* 0x0000000000187882 */ /* 0x000fe20000000000 */
[----:B------:R-:W-:Y:S01]  /*3800*/  UMOV UR25, 0x8200490 ;  /* 0x0820049000197882 */ /* 0x000fe20000000000 */
[----:B------:R-:W-:Y:S01]  /*3810*/  UMOV UR22, 0x0 ;  /* 0x0000000000167882 */ /* 0x000fe20000000000 */
[----:B------:R-:W-:Y:S01]  /*3820*/  UMOV UR23, 0x8200490 ;  /* 0x0820049000177882 */ /* 0x000fe20000000000 */
[----:B-1----:R-:W-:Y:S02]  /*3830*/  R2UR UR21, R2 ;  /* 0x00000000021572ca */ /* 0x002fe400000e0000 */
[----:B------:R-:W-:-:S13]  /*3840*/  CS2R R2, SRZ ;  /* 0x0000000000027805 */ /* 0x000fda000001ff00 */
.L_x_76:
[C---:B------:R-:W-:Y:S02]  /*3850*/  LEA R0, R8.reuse, UR7, 0x3 ;  /* 0x0000000708007c11 */ /* 0x040fe4000f8e18ff */
[----:B------:R-:W-:Y:S02]  /*3860*/  SHF.L.U32 R5, R3, 0x1f, RZ ;  /* 0x0000001f03057819 */ /* 0x000fe400000006ff */
[----:B------:R-:W-:Y:S02]  /*3870*/  LEA R4, R8, UR7, 0x4 ;  /* 0x0000000708047c11 */ /* 0x000fe4000f8e20ff */
[----:B------:R-:W1:Y:S02]  /*3880*/  SYNCS.PHASECHK.TRANS64.TRYWAIT P0, [R0+URZ+0xb0], R5 ;  /* 0x0000b005000075a7 */ /* 0x000e6400080011ff */
[----:B-1-3--:R-:W-:Y:S05]  /*3890*/  @!P0 BRA `(.L_x_69) ;  /* 0x0000005800748947 */ /* 0x00afea0003800000 */
.L_x_173:
[----:B-1----:R-:W1:Y:S01]  /*38a0*/  LDS.128 R4, [R4+0x140] ;  /* 0x0001400004047984 */ /* 0x002e620000000c00 */
[----:B------:R-:W-:Y:S02]  /*38b0*/  VIADD R0, R0, 0xc0 ;  /* 0x000000c000007836 */ /* 0x000fe40000000000 */
[----:B------:R-:W-:Y:S01]  /*38c0*/  VIADD R8, R8, 0x1 ;  /* 0x0000000108087836 */ /* 0x000fe20000000000 */
[----:B------:R-:W-:Y:S01]  /*38d0*/  @!PT LDS RZ, [RZ] ;  /* 0x00000000fffff984 */ /* 0x000fe20000000800 */
[----:B------:R-:W-:Y:S01]  /*38e0*/  @!PT LDS RZ, [RZ] ;  /* 0x00000000fffff984 */ /* 0x000fe20000000800 */
[----:B------:R-:W-:Y:S01]  /*38f0*/  @!PT LDS RZ, [RZ] ;  /* 0x00000000fffff984 */ /* 0x000fe20000000800 */
[----:B------:R-:W-:Y:S01]  /*3900*/  @!PT LDS RZ, [RZ] ;  /* 0x00000000fffff984 */ /* 0x000fe20000000800 */
[----:B------:R2:W-:Y:S06]  /*3910*/  MEMBAR.ALL.CTA ;  /* 0x0000000000007992 */ /* 0x0005ec0000008000 */
[----:B--2---:R-:W2:Y:S01]  /*3920*/  FENCE.VIEW.ASYNC.S ;  /* 0x00000000000073c6 */ /* 0x004ea20000000000 */
[----:B------:R-:W-:-:S04]  /*3930*/  PRMT R0, RZ, 0x654, R0 ;  /* 0x00000654ff007816 */ /* 0x000fc80000000000 */
[----:B--2---:R2:W-:Y:S01]  /*3940*/  SYNCS.ARRIVE.TRANS64.RED.A1T0 RZ, [R0+URZ], RZ ;  /* 0x000000ff00ff79a7 */ /* 0x0045e200081004ff */
[----:B-1----:R-:W-:Y:S01]  /*3950*/  LOP3.LUT P1, RZ, R6, 0x1, RZ, 0xc0, !PT ;  /* 0x0000000106ff7812 */ /* 0x002fe2000782c0ff */
[----:B--2---:R-:W-:-:S12]  /*3960*/  BRA.U UP2, `(.L_x_70) ;  /* 0x0000000502587547 */ /* 0x004fd8000b800000 */
[----:B------:R-:W1:Y:S01]  /*3970*/  LDCU UR8, c[0x0][0x38c] ;  /* 0x00007180ff0877ac */ /* 0x000e620008000800 */
[----:B------:R-:W-:Y:S02]  /*3980*/  PLOP3.LUT P2, PT, PT, PT, PT, 0x80, 0x8 ;  /* 0x000000000008781c */ /* 0x000fe40003f4f070 */
[----:B------:R-:W-:Y:S01]  /*3990*/  SHF.L.U32 R5, R9, 0x1f, RZ ;  /* 0x0000001f09057819 */ /* 0x000fe200000006ff */
[----:B-1----:R-:W-:Y:S02]  /*39a0*/  UISETP.GE.AND UP0, UPT, UR8, 0x1, UPT ;  /* 0x000000010800788c */ /* 0x002fe4000bf06270 */
[----:B------:R-:W-:-:S04]  /*39b0*/  ULEA UR8, UR19, UR7, 0x3 ;  /* 0x0000000713087291 */ /* 0x000fc8000f8e18ff */
[----:B------:R-:W-:-:S05]  /*39c0*/  PLOP3.LUT P0, PT, PT, PT, UP0, 0x80, 0x8 ;  /* 0x000000000008781c */ /* 0x000fca0003f0f008 */
[----:B------:R-:W-:-:S08]  /*39d0*/  @UP0 ULEA UR9, UR18, UR7, 0x3 ;  /* 0x0000000712090291 */ /* 0x000fd0000f8e18ff */
[----:B------:R-:W-:-:S04]  /*39e0*/  @P0 SHF.L.U32 R0, R2, 0x1f, RZ ;  /* 0x0000001f02000819 */ /* 0x000fc800000006ff */
[----:B------:R1:W2:Y:S01]  /*39f0*/  @P0 SYNCS.PHASECHK.TRANS64.TRYWAIT P2, [UR9], R0 ;  /* 0x00000000ff0005a7 */ /* 0x0002a20008041109 */
[----:B------:R-:W-:Y:S01]  /*3a00*/  ULEA UR9, UR19, UR21, 0x6 ;  /* 0x0000001513097291 */ /* 0x000fe2000f8e30ff */
[----:B------:R-:W3:Y:S02]  /*3a10*/  SYNCS.PHASECHK.TRANS64.TRYWAIT P0, [UR8+0xf0], R5 ;  /* 0x0000f005ff0075a7 */ /* 0x000ee40008001108 */
[----:B-123--:R-:W-:Y:S09]  /*3a20*/  @!P0 BRA `(.L_x_71) ;  /* 0x0000005800248947 */ /* 0x00eff20003800000 */
.L_x_175:
[----:B------:R-:W-:Y:S01]  /*3a30*/  UMOV UR16, UR17 ;  /* 0x0000001100107c82 */ /* 0x000fe20008000000 */
[----:B------:R-:W-:Y:S05]  /*3a40*/  BRA.U !UP0, `(.L_x_72) ;  /* 0x0000000508107547 */ /* 0x000fea000b800000 */
[----:B------:R-:W-:Y:S02]  /*3a50*/  UIADD3 UR16, UPT, UPT, UR20, UR17, URZ ;  /* 0x0000001114107290 */ /* 0x000fe4000fffe0ff */
[----:B------:R-:W-:Y:S01]  /*3a60*/  UPLOP3.LUT UP3, UPT, UPT, UPT, UPT, 0x40, 0x4 ;  /* 0x000000000004789c */ /* 0x000fe20003f6e870 */
[----:B------:R-:W-:Y:S01]  /*3a70*/  UMOV UR15, UR6 ;  /* 0x00000006000f7c82 */ /* 0x000fe20008000000 */
[----:B------:R-:W-:-:S09]  /*3a80*/  UMOV UR58, UR18 ;  /* 0x00000012003a7c82 */ /* 0x000fd20008000000 */
.L_x_75:
[----:B--2---:R-:W-:Y:S01]  /*3a90*/  ULEA UR14, UR58, UR7, 0x3 ;  /* 0x000000073a0e7291 */ /* 0x004fe2000f8e18ff */
[----:B---3--:R-:W-:Y:S11]  /*3aa0*/  @P2 BRA `(.L_x_73) ;  /* 0x00000000000c2947 */ /* 0x008ff60003800000 */
[----:B-1----:R-:W-:Y:S04]  /*3ab0*/  SHF.L.U32 R5, R2, 0x1f, RZ ;  /* 0x0000001f02057819 */ /* 0x002fe800000006ff */
[----:B------:R-:W1:Y:S02]  /*3ac0*/  SYNCS.PHASECHK.TRANS64.TRYWAIT P0, [UR14], R5 ;  /* 0x00000005ff0075a7 */ /* 0x000e64000800110e */
[----:B-1----:R-:W-:Y:S05]  /*3ad0*/  @!P0 BRA `(.L_x_74) ;  /* 0x0000005800108947 */ /* 0x002fea0003800000 */
.L_x_73:
[----:B------:R-:W-:Y:S01]  /*3ae0*/  UISETP.NE.AND UP0, UPT, UR15, 0x1, UPT ;  /* 0x000000010f00788c */ /* 0x000fe2000bf05270 */
[----:B------:R-:W-:Y:S01]  /*3af0*/  PLOP3.LUT P2, PT, PT, PT, PT, 0x80, 0x8 ;  /* 0x000000000008781c */ /* 0x000fe20003f4f070 */
[----:B------:R-:W-:Y:S02]  /*3b00*/  UIADD3 UR18, UPT, UPT, UR58, 0x1, URZ ;  /* 0x000000013a127890 */ /* 0x000fe4000fffe0ff */
[----:B------:R-:W-:Y:S02]  /*3b10*/  ULEA UR68, UR58, UR13, 0xa ;  /* 0x0000000d3a447291 */ /* 0x000fe4000f8e50ff */
[----:B------:R-:W-:Y:S01]  /*3b20*/  UISETP.NE.AND UP1, UPT, UR18, 0x6, UPT ;  /* 0x000000061200788c */ /* 0x000fe2000bf25270 */
[----:B------:R-:W-:Y:S01]  /*3b30*/  PLOP3.LUT P0, PT, PT, PT, UP0, 0x80, 0x8 ;  /* 0x000000000008781c */ /* 0x000fe20003f0f008 */
[----:B------:R-:W-:Y:S02]  /*3b40*/  ULEA UR66, UR58, UR12, 0xa ;  /* 0x0000000c3a427291 */ /* 0x000fe4000f8e50ff */
[----:B------:R-:W-:Y:S02]  /*3b50*/  USEL UR39, URZ, 0x1, UP1 ;  /* 0x00000001ff277887 */ /* 0x000fe40008800000 */
[----:B------:R-:W-:Y:S02]  /*3b60*/  USEL UR18, UR18, URZ, UP1 ;  /* 0x000000ff12127287 */ /* 0x000fe40008800000 */
[----:B------:R-:W-:Y:S02]  /*3b70*/  UIADD3 UR64, UPT, UPT, UR68, 0x2, URZ ;  /* 0x0000000244407890 */ /* 0x000fe4000fffe0ff */
[----:B------:R-:W-:Y:S01]  /*3b80*/  @UP0 ULEA UR38, UR18, UR7, 0x3 ;  /* 0x0000000712260291 */ /* 0x000fe2000f8e18ff */
[----:B------:R-:W-:Y:S01]  /*3b90*/  LOP3.LUT R2, R2, UR39, RZ, 0x3c, !PT ;  /* 0x0000002702027c12 */ /* 0x000fe2000f8e3cff */
[----:B------:R-:W-:Y:S02]  /*3ba0*/  UIADD3 UR62, UPT, UPT, UR66, 0x2, URZ ;  /* 0x00000002423e7890 */ /* 0x000fe4000fffe0ff */
[----:B------:R-:W-:Y:S01]  /*3bb0*/  UIADD3 UR60, UPT, UPT, UR68, 0x4, URZ ;  /* 0x00000004443c7890 */ /* 0x000fe2000fffe0ff */
[----:B-1----:R-:W-:Y:S01]  /*3bc0*/  @P0 SHF.L.U32 R0, R2, 0x1f, RZ ;  /* 0x0000001f02000819 */ /* 0x002fe200000006ff */
[----:B------:R-:W-:Y:S02]  /*3bd0*/  UIADD3 UR58, UPT, UPT, UR66, 0x4, URZ ;  /* 0x00000004423a7890 */ /* 0x000fe4000fffe0ff */
[----:B------:R-:W-:Y:S01]  /*3be0*/  UIADD3 UR56, UPT, UPT, UR68, 0x6, URZ ;  /* 0x0000000644387890 */ /* 0x000fe2000fffe0ff */
[----:B------:R2:W3:Y:S01]  /*3bf0*/  @P0 SYNCS.PHASECHK.TRANS64.TRYWAIT P2, [UR38], R0 ;  /* 0x00000000ff0005a7 */ /* 0x0004e20008041126 */
[----:B------:R-:W-:Y:S02]  /*3c00*/  UIADD3 UR54, UPT, UPT, UR66, 0x6, URZ ;  /* 0x0000000642367890 */ /* 0x000fe4000fffe0ff */
        /* <DEDUP_REMOVED lines=10> */
[----:B------:R-:W-:Y:S02]  /*3cb0*/  UIADD3 UR15, UPT, UPT, UR15, -0x1, URZ ;  /* 0xffffffff0f0f7890 */ /* 0x000fe4000fffe0ff */
[----:B------:R-:W-:Y:S01]  /*3cc0*/  UISETP.NE.AND UP0, UPT, UR17, UR16, UPT ;  /* 0x000000101100728c */ /* 0x000fe2000bf05270 */
[----:B------:R-:W-:Y:S01]  /*3cd0*/  UMOV UR69, 0x40004040 ;  /* 0x4000404000457882 */ /* 0x000fe20000000000 */
[----:B------:R-:W-:Y:S01]  /*3ce0*/  UMOV UR67, 0x40004040 ;  /* 0x4000404000437882 */ /* 0x000fe20000000000 */
[----:B------:R-:W-:Y:S01]  /*3cf0*/  UMOV UR65, 0x40004040 ;  /* 0x4000404000417882 */ /* 0x000fe20000000000 */
[----:B------:R-:W-:Y:S01]  /*3d00*/  UTCHMMA.2CTA gdesc[UR66], gdesc[UR68], tmem[UR9], tmem[UR36], idesc[UR37], UP3 ;  /* 0x00ff2444420075ea */ /* 0x000fe20009a00009 */
[----:B------:R-:W-:Y:S01]  /*3d10*/  UPLOP3.LUT UP3, UPT, UPT, UPT, UPT, 0x80, 0x8 ;  /* 0x000000000008789c */ /* 0x000fe20003f6f070 */
[----:B------:R-:W-:Y:S01]  /*3d20*/  UMOV UR63, 0x40004040 ;  /* 0x40004040003f7882 */ /* 0x000fe20000000000 */
[----:B------:R-:W-:Y:S01]  /*3d30*/  UMOV UR61, 0x40004040 ;  /* 0x40004040003d7882 */ /* 0x000fe20000000000 */
[----:B------:R-:W-:Y:S01]  /*3d40*/  UTCHMMA.2CTA gdesc[UR62], gdesc[UR64], tmem[UR9], tmem[UR34], idesc[UR35], UPT ;  /* 0x00ff22403e0075ea */ /* 0x000fe2000ba00009 */
[----:B------:R-:W-:Y:S01]  /*3d50*/  UMOV UR59, 0x40004040 ;  /* 0x40004040003b7882 */ /* 0x000fe20000000000 */
[----:B------:R-:W-:Y:S01]  /*3d60*/  UMOV UR57, 0x40004040 ;  /* 0x4000404000397882 */ /* 0x000fe20000000000 */
[----:B------:R1:W-:Y:S01]  /*3d70*/  UTCHMMA.2CTA gdesc[UR58], gdesc[UR60], tmem[UR9], tmem[UR32], idesc[UR33], UPT ;  /* 0x00ff203c3a0075ea */ /* 0x0003e2000ba00009 */
        /* <DEDUP_REMOVED lines=11> */
[----:B------:R-:W-:Y:S01]  /*3e30*/  UMOV UR39, 0x40004040 ;  /* 0x4000404000277882 */ /* 0x000fe20000000000 */
[----:B------:R2:W-:Y:S01]  /*3e40*/  UTCHMMA.2CTA gdesc[UR42], gdesc[UR44], tmem[UR9], tmem[UR24], idesc[UR25], UPT ;  /* 0x00ff182c2a0075ea */ /* 0x0005e2000ba00009 */
[----:B------:R2:W-:Y:S01]  /*3e50*/  UTCHMMA.2CTA gdesc[UR38], gdesc[UR40], tmem[UR9], tmem[UR22], idesc[UR23], UPT ;  /* 0x00ff1628260075ea */ /* 0x0005e2000ba00009 */
[----:B------:R2:W-:Y:S01]  /*3e60*/  UTCBAR.2CTA.MULTICAST [UR14], URZ, UR11 ;  /* 0x000000ff0e0073e9 */ /* 0x0005e2000820080b */
[----:B-1----:R-:W-:Y:S01]  /*3e70*/  UMOV UR58, UR18 ;  /* 0x00000012003a7c82 */ /* 0x002fe20008000000 */
[----:B------:R-:W-:Y:S05]  /*3e80*/  BRA.U UP0, `(.L_x_75) ;  /* 0xfffffffd00007547 */ /* 0x000fea000b83ffff */
.L_x_72:
[----:B------:R-:W-:Y:S01]  /*3e90*/  UIADD3 UR8, UPT, UPT, UR8, 0xd0, URZ ;  /* 0x000000d008087890 */ /* 0x000fe2000fffe0ff */
[----:B------:R-:W-:-:S08]  /*3ea0*/  UMOV UR17, UR16 ;  /* 0x0000001000117c82 */ /* 0x000fd00008000000 */
[----:B------:R4:W-:Y:S01]  /*3eb0*/  UTCBAR.2CTA.MULTICAST [UR8], URZ, UR10 ;  /* 0x000000ff080073e9 */ /* 0x0009e2000820080a */
[----:B------:R-:W-:Y:S02]  /*3ec0*/  NOP ;  /* 0x0000000000007918 */ /* 0x000fe40000000000 */
.L_x_70:
[----:B------:R-:W-:Y:S01]  /*3ed0*/  UIADD3 UR19, UPT, UPT, UR19, 0x1, URZ ;  /* 0x0000000113137890 */ /* 0x000fe2000fffe0ff */
[----:B------:R-:W-:-:S03]  /*3ee0*/  ISETP.NE.AND P0, PT, R8, 0x2, PT ;  /* 0x000000020800780c */ /* 0x000fc60003f05270 */
[----:B------:R-:W-:Y:S01]  /*3ef0*/  UISETP.NE.AND UP0, UPT, UR19, 0x4, UPT ;  /* 0x000000041300788c */ /* 0x000fe2000bf05270 */
[----:B-12---:R-:W-:Y:S02]  /*3f00*/  SEL R0, RZ, 0x1, P0 ;  /* 0x00000001ff007807 */ /* 0x006fe40000000000 */
[----:B------:R-:W-:Y:S01]  /*3f10*/  SEL R8, R8, RZ, P0 ;  /* 0x000000ff08087207 */ /* 0x000fe20000000000 */
[----:B----4-:R-:W-:Y:S01]  /*3f20*/  USEL UR8, URZ, 0x1, UP0 ;  /* 0x00000001ff087887 */ /* 0x010fe20008000000 */
[----:B------:R-:W-:Y:S01]  /*3f30*/  LOP3.LUT R3, R3, R0, RZ, 0x3c, !PT ;  /* 0x0000000003037212 */ /* 0x000fe200078e3cff */
[----:B------:R-:W-:-:S04]  /*3f40*/  USEL UR19, UR19, URZ, UP0 ;  /* 0x000000ff13137287 */ /* 0x000fc80008000000 */
[----:B------:R-:W-:Y:S01]  /*3f50*/  LOP3.LUT R9, R9, UR8, RZ, 0x3c, !PT ;  /* 0x0000000809097c12 */ /* 0x000fe2000f8e3cff */
[----:B------:R-:W-:Y:S07]  /*3f60*/  @P1 BRA `(.L_x_76) ;  /* 0xfffffff800381947 */ /* 0x000fee000383ffff */
[----:B------:R-:W1:Y:S01]  /*3f70*/  S2UR UR6, SR_CgaCtaId ;  /* 0x00000000000679c3 */ /* 0x000e620000008800 */
[----:B------:R-:W-:Y:S01]  /*3f80*/  ELECT P0, URZ, PT ;  /* 0x0000000000ff782f */ /* 0x000fe20003800000 */
[----:B------:R-:W-:Y:S01]  /*3f90*/  HFMA2 R0, -RZ, RZ, 0, 5.9604644775390625e-08 ;  /* 0x00000001ff007431 */ /* 0x000fe200000001ff */
[----:B------:R-:W-:-:S05]  /*3fa0*/  UMOV UR8, 0x40 ;  /* 0x0000004000087882 */ /* 0x000fca0000000000 */
[----:B------:R-:W-:Y:S01]  /*3fb0*/  UVIRTCOUNT.DEALLOC.SMPOOL 0x80 ;  /* 0x000000800000784c */ /* 0x000fe20000000000 */
[----:B------:R-:W-:Y:S02]  /*3fc0*/  UISETP.NE.AND UP0, UPT, UR5, URZ, UPT ;  /* 0x000000ff0500728c */ /* 0x000fe4000bf05270 */
[----:B-1----:R-:W-:-:S09]  /*3fd0*/  ULEA UR6, UR6, UR8, 0x18 ;  /* 0x0000000806067291 */ /* 0x002fd2000f8ec0ff */
[----:B------:R1:W-:Y:S01]  /*3fe0*/  @P0 STS.U8 [UR6+0x1c], R0 ;  /* 0x00001c00ff000988 */ /* 0x0003e20008000006 */
[----:B------:R-:W-:Y:S05]  /*3ff0*/  BRA.U UP0, `(.L_x_77) ;  /* 0x0000000100a07547 */ /* 0x000fea000b800000 */
[----:B------:R-:W-:Y:S01]  /*4000*/  UIADD3 UR5, UPT, UPT, UR7, 0xf0, URZ ;  /* 0x000000f007057890 */ /* 0x000fe2000fffe0ff */
[----:B------:R-:W-:-:S03]  /*4010*/  SHF.L.U32 R3, R9, 0x1f, RZ ;  /* 0x0000001f09037819 */ /* 0x000fc600000006ff */
[----:B------:R-:W-:-:S09]  /*4020*/  ULEA UR8, UR19, UR5, 0x3 ;  /* 0x0000000513087291 */ /* 0x000fd2000f8e18ff */
[----:B------:R-:W2:Y:S02]  /*4030*/  SYNCS.PHASECHK.TRANS64.TRYWAIT P0, [UR8], R3 ;  /* 0x00000003ff0075a7 */ /* 0x000ea40008001108 */
[----:B--2---:R-:W-:Y:S05]  /*4040*/  @!P0 BRA `(.L_x_78) ;  /* 0x0000005000cc8947 */ /* 0x004fea0003800000 */
.L_x_178:
        /* <DEDUP_REMOVED lines=9> */
.L_x_180:
        /* <DEDUP_REMOVED lines=9> */
.L_x_182:
[----:B------:R-:W-:-:S04]  /*4170*/  UIADD3 UR9, UPT, UPT, UR9, 0x1, URZ ;  /* 0x0000000109097890 */ /* 0x000fc8000fffe0ff */
[----:B------:R-:W-:-:S04]  /*4180*/  UISETP.NE.AND UP1, UPT, UR9, 0x4, UPT ;  /* 0x000000040900788c */ /* 0x000fc8000bf25270 */
[----:B------:R-:W-:Y:S02]  /*4190*/  USEL UR8, URZ, 0x1, UP1 ;  /* 0x00000001ff087887 */ /* 0x000fe40008800000 */
[----:B------:R-:W-:-:S04]  /*41a0*/  USEL UR9, UR9, URZ, UP1 ;  /* 0x000000ff09097287 */ /* 0x000fc80008800000 */
[----:B------:R-:W-:Y:S01]  /*41b0*/  ULEA UR9, UR9, UR5, 0x3 ;  /* 0x0000000509097291 */ /* 0x000fe2000f8e18ff */
[----:B-1----:R-:W-:-:S04]  /*41c0*/  LOP3.LUT R3, R2, UR8, RZ, 0x3c, !PT ;  /* 0x0000000802037c12 */ /* 0x002fc8000f8e3cff */
[----:B------:R-:W-:Y:S01]  /*41d0*/  SHF.L.U32 R3, R3, 0x1f, RZ ;  /* 0x0000001f03037819 */ /* 0x000fe200000006ff */
[----:B------:R-:W-:-:S04]  /*41e0*/  IMAD.U32 R0, RZ, RZ, UR9 ;  /* 0x00000009ff007e24 */ /* 0x000fc8000f8e00ff */
[----:B------:R1:W2:Y:S03]  /*41f0*/  SYNCS.PHASECHK.TRANS64.TRYWAIT P0, [R0+URZ], R3 ;  /* 0x00000003000075a7 */ /* 0x0002a600080011ff */
[----:B--2---:R-:W-:Y:S05]  /*4200*/  @!P0 NANOSLEEP.SYNCS 0x989680 ;  /* 0x009896800000895d */ /* 0x004fea0003900000 */
[----:B------:R-:W2:Y:S02]  /*4210*/  @!P0 SYNCS.PHASECHK.TRANS64 P0, [R0+URZ], R3 ;  /* 0x00000003000085a7 */ /* 0x000ea400080010ff */
[----:B--2---:R-:W-:Y:S05]  /*4220*/  @P0 BRA `(.L_x_81) ;  /* 0x0000000000200947 */ /* 0x004fea0003800000 */
.L_x_82:
[----:B--2---:R2:W4:Y:S02]  /*4230*/  SYNCS.PHASECHK.TRANS64.TRYWAIT P0, [R0+URZ], R3 ;  /* 0x00000003000075a7 */ /* 0x00452400080011ff */
[----:B----4-:R-:W-:Y:S05]  /*4240*/  @!P0 NANOSLEEP.SYNCS 0x989680 ;  /* 0x009896800000895d */ /* 0x010fea0003900000 */
[----:B------:R-:W4:Y:S02]  /*4250*/  @!P0 SYNCS.PHASECHK.TRANS64 P0, [R0+URZ], R3 ;  /* 0x00000003000085a7 */ /* 0x000f2400080010ff */
[----:B----4-:R-:W-:Y:S05]  /*4260*/  @!P0 BRA `(.L_x_82) ;  /* 0xfffffffc00f08947 */ /* 0x010fea000383ffff */
[----:B------:R-:W-:Y:S05]  /*4270*/  BRA `(.L_x_81) ;  /* 0x00000000000c7947 */ /* 0x000fea0003800000 */
.L_x_77:
[----:B------:R-:W-:-:S04]  /*4280*/  UIADD3 UR5, UPT, UPT, UR7, 0x130, URZ ;  /* 0x0000013007057890 */ /* 0x000fc8000fffe0ff */
[----:B------:R-:W-:-:S09]  /*4290*/  UPRMT UR5, UR4, 0x654, UR5 ;  /* 0x0000065404057896 */ /* 0x000fd20008000005 */
[----:B------:R-:W-:Y:S03]  /*42a0*/  SYNCS.ARRIVE.TRANS64.RED.A1T0 RZ, [UR5], RZ ;  /* 0x000000ffffff79a7 */ /* 0x000fe60008100405 */
.L_x_81:
[----:B-12---:R-:W-:Y:S01]  /*42b0*/  SHF.L.U32 R3, RZ, 0x1f, RZ ;  /* 0x0000001fff037819 */ /* 0x006fe200000006ff */
[----:B------:R-:W-:Y:S01]  /*42c0*/  UIADD3 UR5, UPT, UPT, UR7, 0x130, URZ ;  /* 0x0000013007057890 */ /* 0x000fe2000fffe0ff */
[----:B------:R-:W-:Y:S02]  /*42d0*/  PLOP3.LUT P0, PT, PT, PT, UP0, 0x80, 0x8 ;  /* 0x000000000008781c */ /* 0x000fe40003f0f008 */
[----:B------:R-:W1:Y:S02]  /*42e0*/  SYNCS.PHASECHK.TRANS64.TRYWAIT P1, [UR7+0x130], R3 ;  /* 0x00013003ff0075a7 */ /* 0x000e640008021107 */
[----:B-1----:R-:W-:Y:S09]  /*42f0*/  @!P1 BRA `(.L_x_83) ;  /* 0x0000005000689947 */ /* 0x002ff20003800000 */
.L_x_184:
[----:B------:R-:W-:Y:S01]  /*4300*/  @!UP0 UPRMT UR5, UR4, 0x654, UR5 ;  /* 0x0000065404058896 */ /* 0x000fe20008000005 */
[----:B------:R-:W-:Y:S02]  /*4310*/  UMOV UR8, 0xffff ;  /* 0x0000ffff00087882 */ /* 0x000fe40000000000 */
[----:B------:R-:W-:-:S06]  /*4320*/  UMOV UR4, 0x1 ;  /* 0x0000000100047882 */ /* 0x000fcc0000000000 */
[----:B------:R-:W-:Y:S01]  /*4330*/  @!P0 SYNCS.ARRIVE.TRANS64.RED.A1T0 RZ, [UR5], RZ ;  /* 0x000000ffffff89a7 */ /* 0x000fe20008100405 */
[----:B------:R-:W-:Y:S01]  /*4340*/  NOP ;  /* 0x0000000000007918 */ /* 0x000fe20000000000 */
[----:B-1----:R-:W1:Y:S01]  /*4350*/  LDS R0, [UR6+0x14] ;  /* 0x00001406ff007984 */ /* 0x002e620008000800 */
[----:B------:R-:W-:-:S04]  /*4360*/  ULOP3.LUT UR5, UR21, 0xffff, URZ, 0xc0, !UPT ;  /* 0x0000ffff15057892 */ /* 0x000fc8000f8ec0ff */
[----:B------:R-:W-:-:S04]  /*4370*/  USHF.R.U32.HI UR5, URZ, 0x5, UR5 ;  /* 0x00000005ff057899 */ /* 0x000fc80008011605 */
[----:B------:R-:W-:Y:S02]  /*4380*/  USHF.L.U32 UR8, UR8, UR5, URZ ;  /* 0x0000000508087299 */ /* 0x000fe400080006ff */
[----:B------:R-:W-:-:S04]  /*4390*/  USHF.L.U32 UR4, UR4, UR5, URZ ;  /* 0x0000000504047299 */ /* 0x000fc800080006ff */
[----:B-1----:R-:W-:-:S04]  /*43a0*/  LOP3.LUT R0, R0, UR8, RZ, 0xc0, !PT ;  /* 0x0000000800007c12 */ /* 0x002fc8000f8ec0ff */
[----:B------:R-:W-:-:S13]  /*43b0*/  ISETP.NE.AND P0, PT, R0, UR8, PT ;  /* 0x0000000800007c0c */ /* 0x000fda000bf05270 */
[----:B------:R-:W-:Y:S05]  /*43c0*/  @P0 BRA `(.L_x_84) ;  /* 0x0000000000580947 */ /* 0x000fea0003800000 */
[----:B------:R-:W1:Y:S02]  /*43d0*/  LDS R0, [UR6+0x18] ;  /* 0x00001806ff007984 */ /* 0x000e640008000800 */
[----:B-1----:R-:W-:-:S04]  /*43e0*/  LOP3.LUT R0, R0, UR4, RZ, 0xc0, !PT ;  /* 0x0000000400007c12 */ /* 0x002fc8000f8ec0ff */
[----:B------:R-:W-:-:S13]  /*43f0*/  ISETP.NE.AND P0, PT, R0, UR4, PT ;  /* 0x0000000400007c0c */ /* 0x000fda000bf05270 */
[----:B------:R-:W-:Y:S05]  /*4400*/  @P0 BRA `(.L_x_85) ;  /* 0x00000000003c0947 */ /* 0x000fea0003800000 */
[----:B------:R-:W1:Y:S01]  /*4410*/  S2R R2, SR_LANEID ;  /* 0x0000000000027919 */ /* 0x000e620000000000 */
[----:B------:R-:W-:Y:S01]  /*4420*/  ULOP3.LUT UR8, URZ, UR8, URZ, 0x33, !UPT ;  /* 0x00000008ff087292 */ /* 0x000fe2000f8e33ff */
[----:B------:R-:W-:Y:S01]  /*4430*/  LOP3.LUT R4, RZ, UR4, RZ, 0x33, !PT ;  /* 0x00000004ff047c12 */ /* 0x000fe2000f8e33ff */
[----:B------:R-:W-:Y:S02]  /*4440*/  VOTEU.ANY UR7, UPT, PT ;  /* 0x0000000000077886 */ /* 0x000fe400038e0100 */
[----:B------:R-:W-:Y:S01]  /*4450*/  UFLO.U32 UR7, UR7 ;  /* 0x00000007000772bd */ /* 0x000fe200080e0000 */
[----:B------:R-:W2:Y:S01]  /*4460*/  REDUX UR4, R4 ;  /* 0x00000000040473c4 */ /* 0x000ea20000000000 */
[----:B------:R-:W-:-:S06]  /*4470*/  IMAD.U32 R0, RZ, RZ, UR8 ;  /* 0x00000008ff007e24 */ /* 0x000fcc000f8e00ff */
[----:B------:R4:W-:Y:S01]  /*4480*/  UTCATOMSWS.AND URZ, UR8 ;  /* 0x0000000800ff79e3 */ /* 0x0009e20008000000 */
[----:B------:R-:W3:Y:S01]  /*4490*/  REDUX UR5, R0 ;  /* 0x00000000000573c4 */ /* 0x000ee20000000000 */
[----:B-1----:R-:W-:Y:S01]  /*44a0*/  ISETP.EQ.U32.AND P0, PT, R2, UR7, PT ;  /* 0x0000000702007c0c */ /* 0x002fe2000bf02070 */
[----:B--2---:R-:W-:Y:S01]  /*44b0*/  IMAD.U32 R2, RZ, RZ, UR4 ;  /* 0x00000004ff027e24 */ /* 0x004fe2000f8e00ff */
[----:B---3--:R-:W-:-:S11]  /*44c0*/  MOV R3, UR5 ;  /* 0x0000000500037c02 */ /* 0x008fd60008000f00 */
[----:B------:R4:W-:Y:S04]  /*44d0*/  @P0 ATOMS.AND RZ, [UR6+0x14], R3 ;  /* 0x00001403ffff098c */ /* 0x0009e8000a800006 */
[----:B------:R4:W-:Y:S01]  /*44e0*/  @P0 ATOMS.AND RZ, [UR6+0x18], R2 ;  /* 0x00001802ffff098c */ /* 0x0009e2000a800006 */
[----:B------:R-:W-:Y:S05]  /*44f0*/  BRA `(.L_x_86) ;  /* 0x0000000000147947 */ /* 0x000fea0003800000 */
.L_x_85:
[----:B------:R-:W-:Y:S02]  /*4500*/  MOV R2, 0x4520 ;  /* 0x0000452000027802 */ /* 0x000fe40000000f00 */
[----:B---3-5:R-:W-:Y:S05]  /*4510*/  CALL.REL.NOINC `($__internal_0_$__cuda_sm10x_tcgen05_guardrail_trap_col_being_dealloced_not_returned_by_alloc) ;  /* 0x0000005400487944 */ /* 0x028fea0003c00000 */
[----:B------:R-:W-:Y:S05]  /*4520*/  BRA `(.L_x_86) ;  /* 0x0000000000087947 */ /* 0x000fea0003800000 */
.L_x_84:
[----:B------:R-:W-:Y:S02]  /*4530*/  MOV R2, 0x4550 ;  /* 0x0000455000027802 */ /* 0x000fe40000000f00 */
[----:B---3-5:R-:W-:Y:S05]  /*4540*/  CALL.REL.NOINC `($__internal_2_$__cuda_sm10x_tcgen05_guardrail_trap_unallocated_columns_being_dealloced) ;  /* 0x0000005400547944 */ /* 0x028fea0003c00000 */
.L_x_86:
[----:B------:R-:W-:Y:S01]  /*4550*/  NOP ;  /* 0x0000000000007918 */ /* 0x000fe20000000000 */
[----:B----4-:R-:W-:Y:S05]  /*4560*/  EXIT ;  /* 0x000000000000794d */ /* 0x010fea0003800000 */
.L_x_57:
[----:B------:R-:W-:-:S09]  /*4570*/  UISETP.NE.OR UP5, UPT, UR10, 0x3, !UP5 ;  /* 0x000000030a00788c */ /* 0x000fd2000efa5670 */
[----:B------:R-:W-:Y:S05]  /*4580*/  BRA.U UP5, `(.L_x_87) ;  /* 0x0000001105787547 */ /* 0x000fea000b800000 */
[----:B------:R-:W1:Y:S01]  /*4590*/  LDC R0, c[0x0][0xb30] ;  /* 0x0002cc00ff007b82 */ /* 0x000e620000000800 */
[----:B------:R-:W2:Y:S01]  /*45a0*/  LDCU.64 UR8, c[0x0][0x888] ;  /* 0x00011100ff0877ac */ /* 0x000ea20008000a00 */
[----:B------:R-:W-:Y:S02]  /*45b0*/  HFMA2 R25, -RZ, RZ, 0, 0 ;  /* 0x00000000ff197431 */ /* 0x000fe400000001ff */
[----:B-----5:R-:W-:Y:S01]  /*45c0*/  IMAD.MOV.U32 R32, RZ, RZ, 0x1 ;  /* 0x00000001ff207424 */ /* 0x020fe200078e00ff */
[----:B------:R-:W-:Y:S01]  /*45d0*/  MOV R23, 0x1000 ;  /* 0x0000100000177802 */ /* 0x000fe20000000f00 */
[----:B------:R-:W3:Y:S01]  /*45e0*/  LDCU.64 UR4, c[0x0][0x890] ;  /* 0x00011200ff0477ac */ /* 0x000ee20008000a00 */
[----:B------:R-:W-:Y:S01]  /*45f0*/  IMAD.MOV.U32 R27, RZ, RZ, RZ ;  /* 0x000000ffff1b7224 */ /* 0x000fe200078e00ff */
[----:B------:R-:W4:Y:S01]  /*4600*/  LDC R19, c[0x0][0x370] ;  /* 0x0000dc00ff137b82 */ /* 0x000f220000000800 */
[----:B------:R-:W-:Y:S01]  /*4610*/  UMOV UR7, 0x400 ;  /* 0x0000040000077882 */ /* 0x000fe20000000000 */
[----:B------:R-:W-:-:S02]  /*4620*/  UPLOP3.LUT UP1, UPT, UPT, UPT, UPT, 0x40, 0x4 ;  /* 0x000000000004789c */ /* 0x000fc40003f2e870 */
[----:B------:R-:W-:-:S04]  /*4630*/  ULEA UR7, UR37, UR7, 0x18 ;  /* 0x0000000725077291 */ /* 0x000fc8000f8ec0ff */
[----:B------:R-:W4:Y:S01]  /*4640*/  LDC R2, c[0x0][0xb0c] ;  /* 0x0002c300ff027b82 */ /* 0x000f220000000800 */
[----:B------:R-:W-:Y:S02]  /*4650*/  UIADD3 UR13, UPT, UPT, UR7, 0x78, URZ ;  /* 0x00000078070d7890 */ /* 0x000fe4000fffe0ff */
[----:B--2---:R-:W-:Y:S02]  /*4660*/  UISETP.NE.U32.AND UP3, UPT, UR8, URZ, UPT ;  /* 0x000000ff0800728c */ /* 0x004fe4000bf65070 */
[----:B------:R-:W-:Y:S02]  /*4670*/  UIADD3 UR41, UPT, UPT, UR7, 0x60, URZ ;  /* 0x0000006007297890 */ /* 0x000fe4000fffe0ff */
[----:B---3--:R-:W-:Y:S01]  /*4680*/  UISETP.NE.U32.AND UP4, UPT, UR4, URZ, UPT ;  /* 0x000000ff0400728c */ /* 0x008fe2000bf85070 */
[----:B------:R-:W2:Y:S01]  /*4690*/  LDC R18, c[0x0][0xb20] ;  /* 0x0002c800ff127b82 */ /* 0x000ea20000000800 */
[----:B-1----:R-:W-:Y:S01]  /*46a0*/  ISETP.NE.AND P1, PT, R0, 0x1, PT ;  /* 0x000000010000780c */ /* 0x002fe20003f25270 */
[----:B------:R-:W-:-:S02]  /*46b0*/  UISETP.NE.AND.EX UP3, UPT, UR9, URZ, UPT, UP3 ;  /* 0x000000ff0900728c */ /* 0x000fc4000bf65330 */
[----:B------:R-:W-:Y:S02]  /*46c0*/  UIADD3 UR33, UPT, UPT, UR7, 0x68, URZ ;  /* 0x0000006807217890 */ /* 0x000fe4000fffe0ff */
[----:B------:R-:W-:Y:S02]  /*46d0*/  UIADD3 UR25, UPT, UPT, UR7, 0x70, URZ ;  /* 0x0000007007197890 */ /* 0x000fe4000fffe0ff */
[----:B------:R-:W1:Y:S01]  /*46e0*/  LDC.64 R36, c[0x0][0x348] ;  /* 0x0000d200ff247b82 */ /* 0x000e620000000a00 */
[----:B------:R-:W-:Y:S02]  /*46f0*/  UPRMT UR13, UR37, 0x654, UR13 ;  /* 0x00000654250d7896 */ /* 0x000fe4000800000d */
[----:B------:R-:W-:-:S05]  /*4700*/  UISETP.NE.AND.EX UP4, UPT, UR5, URZ, UPT, UP4 ;  /* 0x000000ff0500728c */ /* 0x000fca000bf85340 */
[----:B------:R-:W3:Y:S08]  /*4710*/  LDC.64 R16, c[0x0][0xb10] ;  /* 0x0002c400ff107b82 */ /* 0x000ef00000000a00 */
[----:B------:R-:W1:Y:S08]  /*4720*/  LDC.64 R6, c[0x0][0xb18] ;  /* 0x0002c600ff067b82 */ /* 0x000e700000000a00 */
[----:B------:R-:W1:Y:S08]  /*4730*/  LDC.64 R4, c[0x0][0xb28] ;  /* 0x0002ca00ff047b82 */ /* 0x000e700000000a00 */
[----:B--2-4-:R-:W1:Y:S02]  /*4740*/  LDC R22, c[0x0][0x374] ;  /* 0x0000dd00ff167b82 */ /* 0x014e640000000800 */
.L_x_98:
[----:B------:R-:W-:Y:S02]  /*4750*/  LEA R0, R27, UR7, 0x3 ;  /* 0x000000071b007c11 */ /* 0x000fe4000f8e18ff */
[----:B------:R-:W-:Y:S02]  /*4760*/  SHF.L.U32 R3, R25, 0x1f, RZ ;  /* 0x0000001f19037819 */ /* 0x000fe400000006ff */
[----:B------:R-:W-:Y:S02]  /*4770*/  LEA R28, R27, UR7, 0x4 ;  /* 0x000000071b1c7c11 */ /* 0x000fe4000f8e20ff */
[----:B--2---:R-:W2:Y:S02]  /*4780*/  SYNCS.PHASECHK.TRANS64.TRYWAIT P0, [R0+URZ+0xb0], R3 ;  /* 0x0000b003000075a7 */ /* 0x004ea400080011ff */
[----:B--2---:R-:W-:Y:S05]  /*4790*/  @!P0 BRA `(.L_x_88) ;  /* 0x0000004c00588947 */ /* 0x004fea0003800000 */
.L_x_185:
[----:B------:R-:W-:Y:S01]  /*47a0*/  ISETP.GE.AND P0, PT, R26, 0x1, PT ;  /* 0x000000011a00780c */ /* 0x000fe20003f06270 */
[----:B------:R-:W4:Y:S01]  /*47b0*/  LDS.128 R28, [R28+0x140] ;  /* 0x000140001c1c7984 */ /* 0x000f220000000c00 */
[----:B--2---:R-:W-:Y:S01]  /*47c0*/  VIADD R0, R0, 0xc0 ;  /* 0x000000c000007836 */ /* 0x004fe20000000000 */
[----:B------:R-:W-:Y:S01]  /*47d0*/  @!PT LDS RZ, [RZ] ;  /* 0x00000000fffff984 */ /* 0x000fe20000000800 */
[----:B------:R-:W-:Y:S01]  /*47e0*/  @!PT LDS RZ, [RZ] ;  /* 0x00000000fffff984 */ /* 0x000fe20000000800 */
[----:B------:R-:W-:Y:S01]  /*47f0*/  @!PT LDS RZ, [RZ] ;  /* 0x00000000fffff984 */ /* 0x000fe20000000800 */
[----:B------:R-:W-:Y:S01]  /*4800*/  @!PT LDS RZ, [RZ] ;  /* 0x00000000fffff984 */ /* 0x000fe20000000800 */
[----:B------:R2:W-:Y:S06]  /*4810*/  MEMBAR.ALL.CTA ;  /* 0x0000000000007992 */ /* 0x0005ec0000008000 */
[----:B--2---:R-:W2:Y:S01]  /*4820*/  FENCE.VIEW.ASYNC.S ;  /* 0x00000000000073c6 */ /* 0x004ea20000000000 */
[----:B------:R-:W-:Y:S04]  /*4830*/  PRMT R0, RZ, 0x654, R0 ;  /* 0x00000654ff007816 */ /* 0x000fe80000000000 */
[----:B--2---:R2:W-:Y:S01]  /*4840*/  SYNCS.ARRIVE.TRANS64.RED.A1T0 RZ, [R0+URZ], RZ ;  /* 0x000000ff00ff79a7 */ /* 0x0045e200081004ff */
[----:B----4-:R-:W-:Y:S11]  /*4850*/  LOP3.LUT P3, RZ, R30, 0x1, RZ, 0xc0, !PT ;  /* 0x000000011eff7812 */ /* 0x010ff6000786c0ff */
[----:B------:R-:W-:Y:S02]  /*4860*/  @!UPT UIADD3 URZ, UPT, UPT, URZ, URZ, URZ ;  /* 0x000000fffffff290 */ /* 0x000fe4000fffe0ff */
[----:B------:R-:W-:Y:S02]  /*4870*/  @P3 MOV R13, R28 ;  /* 0x0000001c000d3202 */ /* 0x000fe40000000f00 */
[----:B------:R-:W-:Y:S01]  /*4880*/  @P3 LOP3.LUT R8, R29, 0xffff, RZ, 0xc0, !PT ;  /* 0x0000ffff1d083812 */ /* 0x000fe200078ec0ff */
[----:B--2---:R-:W-:Y:S06]  /*4890*/  @!P0 BRA `(.L_x_89) ;  /* 0x0000000000a48947 */ /* 0x004fec0003800000 */
[----:B-1----:R-:W-:Y:S01]  /*48a0*/  IMAD.HI.U32 R33, R22, R7, RZ ;  /* 0x0000000716217227 */ /* 0x002fe200078e00ff */
[----:B------:R-:W-:Y:S02]  /*48b0*/  ISETP.NE.AND P0, PT, R6, 0x1, PT ;  /* 0x000000010600780c */ /* 0x000fe40003f05270 */
[----:B------:R-:W-:Y:S01]  /*48c0*/  ISETP.NE.AND P2, PT, R26, 0x1, PT ;  /* 0x000000011a00780c */ /* 0x000fe20003f45270 */
[----:B---3--:R-:W-:Y:S01]  /*48d0*/  IMAD.HI.U32 R34, R19, R16, RZ ;  /* 0x0000001013227227 */ /* 0x008fe200078e00ff */
[----:B------:R-:W-:Y:S02]  /*48e0*/  SHF.R.U32.HI R33, RZ, R18, R33 ;  /* 0x00000012ff217219 */ /* 0x000fe40000011621 */
[----:B------:R-:W-:Y:S01]  /*48f0*/  ISETP.NE.AND P4, PT, R2, 0x1, PT ;  /* 0x000000010200780c */ /* 0x000fe20003f85270 */
[----:B------:R-:W-:Y:S01]  /*4900*/  IMAD.HI.U32 R38, R13, R16, RZ ;  /* 0x000000100d267227 */ /* 0x000fe200078e00ff */
[----:B------:R-:W-:Y:S02]  /*4910*/  SHF.R.U32.HI R34, RZ, R17, R34 ;  /* 0x00000011ff227219 */ /* 0x000fe40000011622 */
[----:B------:R-:W-:Y:S01]  /*4920*/  SEL R3, R22, R33, !P0 ;  /* 0x0000002116037207 */ /* 0x000fe20004000000 */
[C---:B------:R-:W-:Y:S01]  /*4930*/  IMAD.HI.U32 R33, R8.reuse, R7, RZ ;  /* 0x0000000708217227 */ /* 0x040fe200078e00ff */
[----:B------:R-:W-:Y:S02]  /*4940*/  SEL R11, R19, R34, !P4 ;  /* 0x00000022130b7207 */ /* 0x000fe40006000000 */
[----:B------:R-:W-:Y:S01]  /*4950*/  SHF.R.U32.HI R38, RZ, R17, R38 ;  /* 0x00000011ff267219 */ /* 0x000fe20000011626 */
[----:B------:R-:W-:Y:S01]  /*4960*/  IMAD.HI.U32 R40, R3, R4, RZ ;  /* 0x0000000403287227 */ /* 0x000fe200078e00ff */
[----:B------:R-:W-:Y:S03]  /*4970*/  SHF.R.U32.HI R33, RZ, R18, R33 ;  /* 0x00000012ff217219 */ /* 0x000fe60000011621 */
[----:B------:R-:W-:Y:S01]  /*4980*/  IMAD.HI.U32 R34, R11, R4, RZ ;  /* 0x000000040b227227 */ /* 0x000fe200078e00ff */
[----:B------:R-:W-:Y:S02]  /*4990*/  @P2 SHF.R.U32.HI R3, RZ, R5, R40 ;  /* 0x00000005ff032219 */ /* 0x000fe40000011628 */
[----:B------:R-:W-:Y:S02]  /*49a0*/  SEL R9, R8, R33, !P0 ;  /* 0x0000002108097207 */ /* 0x000fe40004000000 */
[----:B------:R-:W-:Y:S01]  /*49b0*/  @P2 SHF.R.U32.HI R11, RZ, R5, R34 ;  /* 0x00000005ff0b2219 */ /* 0x000fe20000011622 */
[C---:B------:R-:W-:Y:S01]  /*49c0*/  IMAD R10, R26.reuse, R3, RZ ;  /* 0x000000031a0a7224 */ /* 0x040fe200078e02ff */
[----:B------:R-:W-:Y:S01]  /*49d0*/  SEL R3, R13, R38, !P4 ;  /* 0x000000260d037207 */ /* 0x000fe20006000000 */
[C---:B------:R-:W-:Y:S03]  /*49e0*/  IMAD.HI.U32 R14, R9.reuse, R4, RZ ;  /* 0x00000004090e7227 */ /* 0x040fe600078e00ff */
[----:B------:R-:W-:Y:S01]  /*49f0*/  ISETP.GE.AND P0, PT, R9, R10, PT ;  /* 0x0000000a0900720c */ /* 0x000fe20003f06270 */
[C---:B------:R-:W-:Y:S01]  /*4a00*/  IMAD R12, R26.reuse, R11, RZ ;  /* 0x0000000b1a0c7224 */ /* 0x040fe200078e02ff */
[-C--:B------:R-:W-:Y:S04]  /*4a10*/  SHF.R.U32.HI R14, RZ, R5.reuse, R14 ;  /* 0x00000005ff0e7219 */ /* 0x080fe8000001160e */
[----:B------:R-:W-:Y:S02]  /*4a20*/  ISETP.GE.OR P0, PT, R3, R12, P0 ;  /* 0x0000000c0300720c */ /* 0x000fe40000706670 */
[----:B------:R-:W-:Y:S05]  /*4a30*/  SEL R15, R9, R14, !P2 ;  /* 0x0000000e090f7207 */ /* 0x000fea0005000000 */
[----:B------:R-:W-:Y:S04]  /*4a40*/  IMAD.MOV R14, RZ, RZ, -R15 ;  /* 0x000000ffff0e7224 */ /* 0x000fe800078e0a0f */
[----:B------:R-:W-:Y:S02]  /*4a50*/  IMAD R14, R26, R14, R9 ;  /* 0x0000000e1a0e7224 */ /* 0x000fe400078e0209 */
[C---:B------:R-:W-:Y:S05]  /*4a60*/  @!P0 IMAD.HI.U32 R10, R3.reuse, R4, RZ ;  /* 0x00000004030a8227 */ /* 0x040fea00078e00ff */
[----:B------:R-:W-:Y:S04]  /*4a70*/  @!P0 SHF.R.U32.HI R10, RZ, R5, R10 ;  /* 0x00000005ff0a8219 */ /* 0x000fe8000001160a */
[----:B------:R-:W-:Y:S01]  /*4a80*/  @!P0 SEL R0, R3, R10, !P2 ;  /* 0x0000000a03008207 */ /* 0x000fe20005000000 */
[----:B------:R-:W-:Y:S03]  /*4a90*/  IMAD.MOV R10, RZ, RZ, -R3 ;  /* 0x000000ffff0a7224 */ /* 0x000fe600078e0a03 */
[----:B------:R-:W-:Y:S01]  /*4aa0*/  @!P0 IADD3 R15, PT, PT, R15, -R0, RZ ;  /* 0x800000000f0f8210 */ /* 0x000fe20007ffe0ff */
[----:B------:R-:W-:Y:S01]  /*4ab0*/  @!P0 IMAD R0, R11, R14, R0 ;  /* 0x0000000e0b008224 */ /* 0x000fe200078e0200 */
[----:B------:R-:W-:Y:S01]  /*4ac0*/  IADD3 R11, PT, PT, -R9, RZ, RZ ;  /* 0x000000ff090b7210 */ /* 0x000fe20007ffe1ff */
[----:B------:R-:W-:Y:S02]  /*4ad0*/  IMAD R13, R2, R10, R13 ;  /* 0x0000000a020d7224 */ /* 0x000fe400078e020d */
[----:B------:R-:W-:Y:S02]  /*4ae0*/  @!P0 IMAD R9, R15, R26, R3 ;  /* 0x0000001a0f098224 */ /* 0x000fe400078e0203 */
[----:B------:R-:W-:Y:S02]  /*4af0*/  @!P0 IMAD.MOV.U32 R3, RZ, RZ, R0 ;  /* 0x000000ffff038224 */ /* 0x000fe400078e0000 */
[----:B------:R-:W-:Y:S02]  /*4b00*/  IMAD R8, R6, R11, R8 ;  /* 0x0000000b06087224 */ /* 0x000fe400078e0208 */
[----:B------:R-:W-:Y:S02]  /*4b10*/  IMAD R13, R3, R2, R13 ;  /* 0x00000002030d7224 */ /* 0x000fe400078e020d */
[----:B------:R-:W-:Y:S02]  /*4b20*/  IMAD R8, R9, R6, R8 ;  /* 0x0000000609087224 */ /* 0x000fe400078e0208 */
.L_x_89:
[----:B------:R-:W-:Y:S05]  /*4b30*/  BRA.U UP1, `(.L_x_90) ;  /* 0x0000000101107547 */ /* 0x000fea000b800000 */
[----:B------:R-:W-:Y:S04]  /*4b40*/  MOV R0, UR6 ;  /* 0x0000000600007c02 */ /* 0x000fe80008000f00 */
[----:B------:R-:W-:Y:S04]  /*4b50*/  SHF.L.U32 R3, R0, 0x1f, RZ ;  /* 0x0000001f00037819 */ /* 0x000fe800000006ff */
[----:B------:R-:W2:Y:S02]  /*4b60*/  SYNCS.PHASECHK.TRANS64.TRYWAIT P0, [UR7+0xa8], R3 ;  /* 0x0000a803ff0075a7 */ /* 0x000ea40008001107 */
[----:B--2---:R-:W-:Y:S05]  /*4b70*/  @!P0 BRA `(.L_x_91) ;  /* 0x0000004800748947 */ /* 0x004fea0003800000 */
.L_x_90:
[----:B------:R-:W-:Y:S02]  /*4b80*/  R2UR UR42, R20 ;  /* 0x00000000142a72ca */ /* 0x000fe400000e0000 */
[----:B------:R-:W-:Y:S02]  /*4b90*/  R2UR UR43, R21 ;  /* 0x00000000152b72ca */ /* 0x000fe400000e0000 */
[----:B------:R-:W-:Y:S02]  /*4ba0*/  ISETP.NE.U32.AND P2, PT, RZ, UR4, PT ;  /* 0x00000004ff007c0c */ /* 0x000fe4000bf45070 */
[----:B------:R-:W-:Y:S02]  /*4bb0*/  SHF.L.U32 R12, R32, 0x1f, RZ ;  /* 0x0000001f200c7819 */ /* 0x000fe400000006ff */
[----:B------:R-:W-:Y:S05]  /*4bc0*/  ISETP.NE.AND.EX P2, PT, RZ, UR5, PT, P2 ;  /* 0x00000005ff007c0c */ /* 0x000fea000bf45320 */
[----:B------:R-:W-:Y:S02]  /*4bd0*/  USHF.L.U32 UR42, UR42, 0x7, URZ ;  /* 0x000000072a2a7899 */ /* 0x000fe400080006ff */
[----:B------:R-:W-:Y:S01]  /*4be0*/  USHF.L.U32 UR43, UR43, 0x6, URZ ;  /* 0x000000062b2b7899 */ /* 0x000fe200080006ff */
[----:B------:R-:W-:Y:S11]  /*4bf0*/  BRA.U !UP4, `(.L_x_92) ;  /* 0x000000010c347547 */ /* 0x000ff6000b800000 */
[----:B------:R-:W-:Y:S01]  /*4c00*/  UPLOP3.LUT UP0, UPT, UPT, UPT, UP3, 0x80, 0x8 ;  /* 0x000000000008789c */ /* 0x000fe20003f0f030 */
[----:B--2---:R-:W-:Y:S02]  /*4c10*/  HFMA2 R0, -RZ, RZ, 0, 5.9604644775390625e-08 ;  /* 0x00000001ff007431 */ /* 0x004fe400000001ff */
[----:B------:R-:W-:Y:S03]  /*4c20*/  IMAD.MOV.U32 R59, RZ, RZ, 0x1 ;  /* 0x00000001ff3b7424 */ /* 0x000fe600078e00ff */
[----:B------:R-:W-:Y:S05]  /*4c30*/  PLOP3.LUT P0, PT, PT, PT, UP0, 0x80, 0x8 ;  /* 0x000000000008781c */ /* 0x000fea0003f0f008 */
[----:B------:R-:W2:Y:S01]  /*4c40*/  @UP0 LDCU.64 UR10, c[0x0][0x888] ;  /* 0x00011100ff0a07ac */ /* 0x000ea20008000a00 */
[----:B------:R-:W-:Y:S07]  /*4c50*/  @UP0 UIMAD UR8, UR36, UR4, URZ ;  /* 0x00000004240802a4 */ /* 0x000fee000f8e02ff */
[----:B------:R-:W-:Y:S01]  /*4c60*/  @!P0 PRMT R59, R0, 0x7610, R59 ;  /* 0x00007610003b8816 */ /* 0x000fe2000000003b */
[----:B--2---:R-:W-:Y:S03]  /*4c70*/  @UP0 UIMAD.WIDE UR10, UR8, 0x4, UR10 ;  /* 0x00000004080a08a5 */ /* 0x004fe6000f8e020a */
[----:B------:R-:W2:Y:S03]  /*4c80*/  @!UP0 LDCU UR8, c[0x0][0x880] ;  /* 0x00011000ff0887ac */ /* 0x000ea60008000800 */
[----:B------:R-:W-:Y:S01]  /*4c90*/  IMAD.U32 R10, RZ, RZ, UR10 ;  /* 0x0000000aff0a7e24 */ /* 0x000fe2000f8e00ff */
[----:B------:R-:W-:Y:S05]  /*4ca0*/  MOV R11, UR11 ;  /* 0x0000000b000b7c02 */ /* 0x000fea0008000f00 */
[----:B------:R4:W5:Y:S02]  /*4cb0*/  @P0 LDG.E R35, desc[UR46][R10.64] ;  /* 0x0000002e0a230981 */ /* 0x000964000c1e1900 */
[----:B--2-4-:R-:W-:Y:S07]  /*4cc0*/  @!P0 IMAD.U32 R35, RZ, RZ, UR8 ;  /* 0x00000008ff238e24 */ /* 0x014fee000f8e00ff */
.L_x_92:
[----:B-----5:R-:W-:Y:S01]  /*4cd0*/  @!P2 FSETP.EQ.AND P0, PT, R35, RZ, PT ;  /* 0x000000ff2300a20b */ /* 0x020fe20003f02000 */
[----:B------:R-:W-:Y:S01]  /*4ce0*/  @!UPT UIADD3 URZ, UPT, UPT, URZ, URZ, URZ ;  /* 0x000000fffffff290 */ /* 0x000fe2000fffe0ff */
[----:B------:R-:W-:Y:S11]  /*4cf0*/  @!P2 BRA `(.L_x_93) ;  /* 0x000000000014a947 */ /* 0x000ff60003800000 */
[----:B------:R-:W-:Y:S02]  /*4d00*/  LOP3.LUT P2, RZ, R59, 0xff, RZ, 0xc0, !PT ;  /* 0x000000ff3bff7812 */ /* 0x000fe4000784c0ff */
[----:B------:R-:W-:Y:S04]  /*4d10*/  PLOP3.LUT P0, PT, PT, PT, UP0, 0x80, 0x8 ;  /* 0x000000000008781c */ /* 0x000fe80003f0f008 */
[----:B------:R-:W-:Y:S07]  /*4d20*/  PLOP3.LUT P0, PT, P0, PT, PT, 0x8, 0x80 ;  /* 0x000000000080781c */ /* 0x000fee000070e170 */
[----:B------:R-:W-:Y:S11]  /*4d30*/  @P2 FSETP.EQ.AND P0, PT, R35, RZ, PT ;  /* 0x000000ff2300220b */ /* 0x000ff60003f02000 */
[----:B------:R-:W-:Y:S02]  /*4d40*/  @!UPT UIADD3 URZ, UPT, UPT, URZ, URZ, URZ ;  /* 0x000000fffffff290 */ /* 0x000fe4000fffe0ff */
.L_x_93:
[----:B------:R-:W4:Y:S01]  /*4d50*/  SYNCS.PHASECHK.TRANS64.TRYWAIT P2, [UR7+0x80], R12 ;  /* 0x0000800cff0075a7 */ /* 0x000f220008041107 */
[----:B------:R-:W-:Y:S04]  /*4d60*/  ELECT P4, URZ, PT ;  /* 0x0000000000ff782f */ /* 0x000fe80003880000 */
[----:B------:R-:W-:Y:S11]  /*4d70*/  PLOP3.LUT P4, PT, P0, P4, PT, 0xf2, 0x2f ;  /* 0x00000000002f781c */ /* 0x000ff60000789e72 */
[----:B------:R-:W-:Y:S02]  /*4d80*/  @!UPT UIADD3 URZ, UPT, UPT, URZ, URZ, URZ ;  /* 0x000000fffffff290 */ /* 0x000fe4000fffe0ff */
[----:B-1----:R-:W-:Y:S05]  /*4d90*/  @!P4 IADD3 R9, P0, PT, R36, 0x580, RZ ;  /* 0x000005802409c810 */ /* 0x002fea0007f1e0ff */
[----:B--2---:R-:W-:Y:S01]  /*4da0*/  @!P4 IMAD.X R0, RZ, RZ, R37, P0 ;  /* 0x000000ffff00c224 */ /* 0x004fe200000e0625 */
[----:B----4-:R-:W-:Y:S07]  /*4db0*/  @!P2 BRA `(.L_x_94) ;  /* 0x0000004400fca947 */ /* 0x010fee0003800000 */
.L_x_188:
[----:B------:R-:W-:Y:S01]  /*4dc0*/  @!P4 R2UR UR9, R9 ;  /* 0x000000000909c2ca */ /* 0x000fe200000e0000 */
[----:B------:R-:W-:Y:S01]  /*4dd0*/  VOTEU.ALL UP1, P4 ;  /* 0x0000000000ff7886 */ /* 0x000fe20002020000 */
[----:B------:R-:W-:Y:S01]  /*4de0*/  @!P4 R2UR UR8, R0 ;  /* 0x000000000008c2ca */ /* 0x000fe200000e0000 */
[----:B------:R-:W-:Y:S01]  /*4df0*/  VOTEU.ALL UP2, P4 ;  /* 0x0000000000ff7886 */ /* 0x000fe20002040000 */
[----:B------:R-:W-:Y:S01]  /*4e00*/  UMOV UR16, 0x0 ;  /* 0x0000000000107882 */ /* 0x000fe20000000000 */
[----:B------:R-:W-:Y:S01]  /*4e10*/  UMOV UR17, 0x10000000 ;  /* 0x1000000000117882 */ /* 0x000fe20000000000 */
[----:B------:R-:W-:Y:S01]  /*4e20*/  @!UP1 UIADD3 UR40, UPT, UPT, UR7, 0x200, URZ ;  /* 0x0000020007289890 */ /* 0x000fe2000fffe0ff */
[----:B------:R-:W-:Y:S01]  /*4e30*/  @!P4 IMAD.MOV.U32 R0, RZ, RZ, 0x1000 ;  /* 0x00001000ff00c424 */ /* 0x000fe200078e00ff */
[----:B------:R-:W-:Y:S01]  /*4e40*/  UMOV UR44, UR36 ;  /* 0x00000024002c7c82 */ /* 0x000fe20008000000 */
[----:B------:R-:W-:Y:S01]  /*4e50*/  @!UP1 UIADD3 UR10, UPT, UPT, UR42, 0x40, URZ ;  /* 0x000000402a0a9890 */ /* 0x000fe2000fffe0ff */
[----:B------:R-:W-:Y:S01]  /*4e60*/  @!P4 IADD3 R9, P0, PT, R36, 0x580, RZ ;  /* 0x000005802409c810 */ /* 0x000fe20007f1e0ff */
[----:B------:R-:W-:Y:S01]  /*4e70*/  UMOV UR11, UR43 ;  /* 0x0000002b000b7c82 */ /* 0x000fe20008000000 */
[----:B------:R-:W-:Y:S01]  /*4e80*/  UMOV UR12, UR36 ;  /* 0x00000024000c7c82 */ /* 0x000fe20008000000 */
[----:B------:R-:W-:Y:S01]  /*4e90*/  IMAD.U32 R10, RZ, RZ, UR9 ;  /* 0x00000009ff0a7e24 */ /* 0x000fe2000f8e00ff */
[----:B------:R-:W-:Y:S01]  /*4ea0*/  UMOV UR9, UR41 ;  /* 0x0000002900097c82 */ /* 0x000fe20008000000 */
[----:B------:R-:W-:Y:S01]  /*4eb0*/  IMAD.U32 R11, RZ, RZ, UR8 ;  /* 0x00000008ff0b7e24 */ /* 0x000fe2000f8e00ff */
[----:B------:R-:W-:Y:S02]  /*4ec0*/  @!UP1 UIADD3 UR8, UPT, UPT, UR7, 0xa00, URZ ;  /* 0x00000a0007089890 */ /* 0x000fe4000fffe0ff */
[----:B------:R-:W-:Y:S01]  /*4ed0*/  @!P4 R2UR UR18, R10 ;  /* 0x000000000a12c2ca */ /* 0x000fe200000e0000 */
[----:B------:R-:W-:Y:S01]  /*4ee0*/  VOTEU.ALL UP1, P4 ;  /* 0x0000000000ff7886 */ /* 0x000fe20002020000 */
[----:B------:R-:W-:Y:S01]  /*4ef0*/  @!P4 R2UR UR19, R11 ;  /* 0x000000000b13c2ca */ /* 0x000fe200000e0000 */
[----:B------:R-:W-:Y:S11]  /*4f00*/  UPRMT UR14, UR37, 0x654, UR41 ;  /* 0x00000654250e7896 */ /* 0x000ff60008000029 */
[----:B------:R-:W-:Y:S01]  /*4f10*/  @!UPT UIADD3 URZ, UPT, UPT, URZ, URZ, URZ ;  /* 0x000000fffffff290 */ /* 0x000fe2000fffe0ff */
[----:B------:R2:W-:Y:S01]  /*4f20*/  @!UP2 UTMALDG.3D [UR40], [UR18], desc[UR16] ;  /* 0x000010281200a5b4 */ /* 0x0005e20008011000 */
[----:B------:R2:W-:Y:S01]  /*4f30*/  @!UP1 UTMALDG.3D [UR8], [UR18], desc[UR16] ;  /* 0x00001008120095b4 */ /* 0x0005e20008011000 */
[----:B------:R4:W-:Y:S01]  /*4f40*/  @!P4 SYNCS.ARRIVE.TRANS64.RED.A0TR RZ, [UR7+0x60], R0 ;  /* 0x00006000ffffc9a7 */ /* 0x0009e20008300407 */
[----:B------:R-:W-:Y:S01]  /*4f50*/  SYNCS.ARRIVE.TRANS64.RED.A1T0 RZ, [UR14], RZ ;  /* 0x000000ffffff79a7 */ /* 0x000fe2000810040e */
[----:B----4-:R-:W-:Y:S01]  /*4f60*/  @!P4 IMAD.X R0, RZ, RZ, R37, P0 ;  /* 0x000000ffff00c224 */ /* 0x010fe200000e0625 */
[----:B------:R-:W4:Y:S02]  /*4f70*/  SYNCS.PHASECHK.TRANS64.TRYWAIT P2, [UR7+0x88], R12 ;  /* 0x0000880cff0075a7 */ /* 0x000f240008041107 */
[----:B--2-4-:R-:W-:Y:S05]  /*4f80*/  @!P2 BRA `(.L_x_95) ;  /* 0x0000004400a0a947 */ /* 0x014fea0003800000 */
.L_x_190:
        /* <DEDUP_REMOVED lines=8> */
[----:B------:R-:W-:Y:S01]  /*5010*/  @!UP1 UIADD3 UR32, UPT, UPT, UR7, 0x1200, URZ ;  /* 0x0000120007209890 */ /* 0x000fe2000fffe0ff */
[----:B------:R-:W-:Y:S01]  /*5020*/  @!P4 IADD3 R21, P0, PT, R36, 0x580, RZ ;  /* 0x000005802415c810 */ /* 0x000fe20007f1e0ff */
[----:B------:R-:W-:Y:S01]  /*5030*/  UMOV UR35, UR43 ;  /* 0x0000002b00237c82 */ /* 0x000fe20008000000 */
[----:B------:R-:W-:Y:S02]  /*5040*/  @!UP1 UIADD3 UR10, UPT, UPT, UR42, 0x50, URZ ;  /* 0x000000502a0a9890 */ /* 0x000fe4000fffe0ff */
[----:B------:R-:W-:Y:S01]  /*5050*/  IMAD.U32 R10, RZ, RZ, UR9 ;  /* 0x00000009ff0a7e24 */ /* 0x000fe2000f8e00ff */
[----:B------:R-:W-:Y:S01]  /*5060*/  UMOV UR9, UR33 ;  /* 0x0000002100097c82 */ /* 0x000fe20008000000 */
[----:B------:R-:W-:Y:S01]  /*5070*/  IMAD.U32 R11, RZ, RZ, UR8 ;  /* 0x00000008ff0b7e24 */ /* 0x000fe2000f8e00ff */
[----:B------:R-:W-:Y:S01]  /*5080*/  @!UP1 UIADD3 UR8, UPT, UPT, UR7, 0x1a00, URZ ;  /* 0x00001a0007089890 */ /* 0x000fe2000fffe0ff */
[----:B------:R-:W-:Y:S01]  /*5090*/  @!P4 IMAD.X R20, RZ, RZ, R37, P0 ;  /* 0x000000ffff14c224 */ /* 0x000fe200000e0625 */
[----:B------:R-:W-:Y:S01]  /*50a0*/  @!P4 R2UR UR18, R10 ;  /* 0x000000000a12c2ca */ /* 0x000fe200000e0000 */
[----:B------:R-:W-:Y:S01]  /*50b0*/  VOTEU.ALL UP1, P4 ;  /* 0x0000000000ff7886 */ /* 0x000fe20002020000 */
[----:B------:R-:W-:Y:S01]  /*50c0*/  @!P4 R2UR UR19, R11 ;  /* 0x000000000b13c2ca */ /* 0x000fe200000e0000 */
[----:B------:R-:W-:Y:S01]  /*50d0*/  UMOV UR11, UR43 ;  /* 0x0000002b000b7c82 */ /* 0x000fe20008000000 */
[----:B------:R-:W-:Y:S01]  /*50e0*/  UMOV UR12, UR36 ;  /* 0x00000024000c7c82 */ /* 0x000fe20008000000 */
[----:B------:R-:W-:Y:S10]  /*50f0*/  UPRMT UR14, UR37, 0x654, UR33 ;  /* 0x00000654250e7896 */ /* 0x000ff40008000021 */
[----:B------:R2:W-:Y:S01]  /*5100*/  @!UP2 UTMALDG.3D [UR32], [UR18], desc[UR16] ;  /* 0x000010201200a5b4 */ /* 0x0005e20008011000 */
[----:B------:R2:W-:Y:S01]  /*5110*/  @!UP1 UTMALDG.3D [UR8], [UR18], desc[UR16] ;  /* 0x00001008120095b4 */ /* 0x0005e20008011000 */
[----:B------:R2:W-:Y:S01]  /*5120*/  @!P4 SYNCS.ARRIVE.TRANS64.RED.A0TR RZ, [UR7+0x68], R0 ;  /* 0x00006800ffffc9a7 */ /* 0x0005e20008300407 */
[----:B------:R-:W-:Y:S01]  /*5130*/  SYNCS.ARRIVE.TRANS64.RED.A1T0 RZ, [UR14], RZ ;  /* 0x000000ffffff79a7 */ /* 0x000fe2000810040e */
[----:B------:R-:W4:Y:S02]  /*5140*/  SYNCS.PHASECHK.TRANS64.TRYWAIT P2, [UR7+0x90], R12 ;  /* 0x0000900cff0075a7 */ /* 0x000f240008041107 */
[----:B--2-4-:R-:W-:Y:S05]  /*5150*/  @!P2 BRA `(.L_x_96) ;  /* 0x000000440044a947 */ /* 0x014fea0003800000 */
.L_x_192:
[----:B------:R-:W2:Y:S01]  /*5160*/  LDC.64 R14, c[0x0][0xb10] ;  /* 0x0002c400ff0e7b82 */ /* 0x000ea20000000a00 */
[----:B------:R-:W-:Y:S01]  /*5170*/  @!P4 R2UR UR9, R21 ;  /* 0x000000001509c2ca */ /* 0x000fe200000e0000 */
[----:B------:R-:W-:Y:S01]  /*5180*/  VOTEU.ALL UP1, P4 ;  /* 0x0000000000ff7886 */ /* 0x000fe20002020000 */
[----:B------:R-:W-:Y:S01]  /*5190*/  @!P4 R2UR UR8, R20 ;  /* 0x000000001408c2ca */ /* 0x000fe200000e0000 */
[----:B------:R-:W-:Y:S01]  /*51a0*/  VOTEU.ALL UP2, P4 ;  /* 0x0000000000ff7886 */ /* 0x000fe20002040000 */
[----:B------:R-:W-:Y:S03]  /*51b0*/  UMOV UR16, 0x0 ;  /* 0x0000000000107882 */ /* 0x000fe60000000000 */
[----:B------:R-:W4:Y:S01]  /*51c0*/  LDC.64 R10, c[0x0][0xb18] ;  /* 0x0002c600ff0a7b82 */ /* 0x000f220000000a00 */
[----:B------:R-:W-:Y:S01]  /*51d0*/  @!UP1 UIADD3 UR26, UPT, UPT, UR42, 0x20, URZ ;  /* 0x000000202a1a9890 */ /* 0x000fe2000fffe0ff */
[----:B------:R-:W-:Y:S01]  /*51e0*/  @P3 SHF.R.U32.HI R24, RZ, 0x10, R29 ;  /* 0x00000010ff183819 */ /* 0x000fe2000001161d */
[----:B------:R-:W-:Y:S01]  /*51f0*/  @!UP1 UIADD3 UR24, UPT, UPT, UR7, 0x2200, URZ ;  /* 0x0000220007189890 */ /* 0x000fe2000fffe0ff */
[----:B------:R-:W-:Y:S01]  /*5200*/  VIADD R27, R27, 0x1 ;  /* 0x000000011b1b7836 */ /* 0x000fe20000000000 */
[----:B------:R-:W-:Y:S03]  /*5210*/  UMOV UR17, 0x10000000 ;  /* 0x1000000000117882 */ /* 0x000fe60000000000 */
[----:B------:R-:W5:Y:S01]  /*5220*/  @!P1 LDC R0, c[0x0][0xb20] ;  /* 0x0002c800ff009b82 */ /* 0x000f620000000800 */
[----:B------:R-:W-:Y:S01]  /*5230*/  UMOV UR27, UR43 ;  /* 0x0000002b001b7c82 */ /* 0x000fe20008000000 */
[----:B------:R-:W-:Y:S01]  /*5240*/  IMAD.U32 R20, RZ, RZ, UR9 ;  /* 0x00000009ff147e24 */ /* 0x000fe2000f8e00ff */
[----:B------:R-:W-:Y:S05]  /*5250*/  UMOV UR28, UR36 ;  /* 0x00000024001c7c82 */ /* 0x000fea0008000000 */
[----:B-1----:R-:W1:Y:S01]  /*5260*/  @!P1 LDC R3, c[0x0][0xb0c] ;  /* 0x0002c300ff039b82 */ /* 0x002e620000000800 */
[----:B------:R-:W-:Y:S01]  /*5270*/  IMAD.U32 R21, RZ, RZ, UR8 ;  /* 0x00000008ff157e24 */ /* 0x000fe2000f8e00ff */
[----:B------:R-:W-:Y:S01]  /*5280*/  @!UP1 UIADD3 UR10, UPT, UPT, UR42, 0x60, URZ ;  /* 0x000000602a0a9890 */ /* 0x000fe2000fffe0ff */
[----:B------:R-:W-:Y:S01]  /*5290*/  @!P4 R2UR UR18, R20 ;  /* 0x000000001412c2ca */ /* 0x000fe200000e0000 */
[----:B------:R-:W-:Y:S01]  /*52a0*/  @!UP1 UIADD3 UR8, UPT, UPT, UR7, 0x2a00, URZ ;  /* 0x00002a0007089890 */ /* 0x000fe2000fffe0ff */
[----:B------:R-:W-:Y:S01]  /*52b0*/  @!P4 IMAD.MOV.U32 R20, RZ, RZ, 0x1000 ;  /* 0x00001000ff14c424 */ /* 0x000fe200078e00ff */
[----:B------:R-:W-:Y:S01]  /*52c0*/  @!P4 R2UR UR19, R21 ;  /* 0x000000001513c2ca */ /* 0x000fe200000e0000 */
[----:B------:R-:W-:Y:S01]  /*52d0*/  VOTEU.ALL UP1, P4 ;  /* 0x0000000000ff7886 */ /* 0x000fe20002020000 */
[----:B------:R-:W-:Y:S01]  /*52e0*/  UMOV UR9, UR25 ;  /* 0x0000001900097c82 */ /* 0x000fe20008000000 */
[----:B------:R-:W-:Y:S01]  /*52f0*/  UMOV UR11, UR43 ;  /* 0x0000002b000b7c82 */ /* 0x000fe20008000000 */
[----:B------:R-:W-:Y:S01]  /*5300*/  UMOV UR12, UR36 ;  /* 0x00000024000c7c82 */ /* 0x000fe20008000000 */
[----:B------:R-:W-:Y:S08]  /*5310*/  UPRMT UR14, UR37, 0x654, UR25 ;  /* 0x00000654250e7896 */ /* 0x000ff00008000019 */
[----:B------:R1:W-:Y:S02]  /*5320*/  @!UP2 UTMALDG.3D [UR24], [UR18], desc[UR16] ;  /* 0x000010181200a5b4 */ /* 0x0003e40008011000 */
[----:B-1----:R-:W-:Y:S01]  /*5330*/  @!P1 ISETP.NE.AND P2, PT, R3, 0x1, PT ;  /* 0x000000010300980c */ /* 0x002fe20003f45270 */
[C---:B--2---:R-:W-:Y:S01]  /*5340*/  @!P1 IMAD.HI.U32 R14, R13.reuse, R14, RZ ;  /* 0x0000000e0d0e9227 */ /* 0x044fe200078e00ff */
[----:B----4-:R-:W-:Y:S01]  /*5350*/  @!P1 ISETP.NE.AND P0, PT, R10, 0x1, PT ;  /* 0x000000010a00980c */ /* 0x010fe20003f05270 */
[----:B------:R1:W-:Y:S01]  /*5360*/  @!UP1 UTMALDG.3D [UR8], [UR18], desc[UR16] ;  /* 0x00001008120095b4 */ /* 0x0003e20008011000 */
[----:B------:R1:W-:Y:S01]  /*5370*/  @!P4 SYNCS.ARRIVE.TRANS64.RED.A0TR RZ, [UR7+0x70], R20 ;  /* 0x00007014ffffc9a7 */ /* 0x0003e20008300407 */
[C---:B------:R-:W-:Y:S01]  /*5380*/  @!P1 IMAD.HI.U32 R11, R8.reuse, R11, RZ ;  /* 0x0000000b080b9227 */ /* 0x040fe200078e00ff */
[----:B------:R-:W-:Y:S04]  /*5390*/  @!P1 SHF.R.U32.HI R14, RZ, R15, R14 ;  /* 0x0000000fff0e9219 */ /* 0x000fe8000001160e */
[----:B-----5:R-:W-:Y:S02]  /*53a0*/  @!P1 SHF.R.U32.HI R9, RZ, R0, R11 ;  /* 0x00000000ff099219 */ /* 0x020fe4000001160b */
[----:B------:R-:W-:Y:S02]  /*53b0*/  @!P1 SEL R14, R13, R14, !P2 ;  /* 0x0000000e0d0e9207 */ /* 0x000fe40005000000 */
[----:B------:R-:W-:Y:S05]  /*53c0*/  @!P1 SEL R9, R8, R9, !P0 ;  /* 0x0000000908099207 */ /* 0x000fea0004000000 */
[----:B------:R-:W-:Y:S01]  /*53d0*/  @!P1 IMAD.IADD R0, R9, 0x1, -R14 ;  /* 0x0000000109009824 */ /* 0x000fe200078e0a0e */
[----:B------:R-:W-:Y:S01]  /*53e0*/  SYNCS.ARRIVE.TRANS64.RED.A1T0 RZ, [UR14], RZ ;  /* 0x000000ffffff79a7 */ /* 0x000fe2000810040e */
[----:B------:R-:W-:Y:S02]  /*53f0*/  @!P1 IMAD.IADD R9, R14, 0x1, -R9 ;  /* 0x000000010e099824 */ /* 0x000fe400078e0a09 */
[----:B------:R-:W-:Y:S02]  /*5400*/  @!P1 IMAD R13, R0, R3, R13 ;  /* 0x00000003000d9224 */ /* 0x000fe400078e020d */
[----:B------:R-:W-:Y:S01]  /*5410*/  @!P1 IMAD R8, R9, R10, R8 ;  /* 0x0000000a09089224 */ /* 0x000fe200078e0208 */
[----:B------:R-:W2:Y:S02]  /*5420*/  SYNCS.PHASECHK.TRANS64.TRYWAIT P5, [UR7+0x98], R12 ;  /* 0x0000980cff0075a7 */ /* 0x000ea400080a1107 */
[----:B-12---:R-:W-:Y:S05]  /*5430*/  @!P5 BRA `(.L_x_97) ;  /* 0x0000004000a4d947 */ /* 0x006fea0003800000 */
.L_x_194:
[----:B-1----:R-:W-:Y:S01]  /*5440*/  @!P4 IADD3 R3, P0, PT, R36, 0x580, RZ ;  /* 0x000005802403c810 */ /* 0x002fe20007f1e0ff */
[----:B------:R-:W-:Y:S01]  /*5450*/  VOTEU.ALL UP1, P4 ;  /* 0x0000000000ff7886 */ /* 0x000fe20002020000 */
[----:B------:R-:W-:Y:S01]  /*5460*/  VOTEU.ALL UP2, P4 ;  /* 0x0000000000ff7886 */ /* 0x000fe20002040000 */
[----:B------:R-:W-:Y:S01]  /*5470*/  UMOV UR14, 0x0 ;  /* 0x00000000000e7882 */ /* 0x000fe20000000000 */
[----:B------:R-:W-:Y:S01]  /*5480*/  @!P4 R2UR UR9, R3 ;  /* 0x000000000309c2ca */ /* 0x000fe200000e0000 */
[----:B------:R-:W-:Y:S01]  /*5490*/  @!P4 IMAD.X R0, RZ, RZ, R37, P0 ;  /* 0x000000ffff00c224 */ /* 0x000fe200000e0625 */
[----:B------:R-:W-:Y:S01]  /*54a0*/  @!UP1 UIADD3 UR17, UPT, UPT, UR7, 0x78, URZ ;  /* 0x0000007807119890 */ /* 0x000fe2000fffe0ff */
[----:B------:R-:W-:Y:S01]  /*54b0*/  ISETP.NE.AND P0, PT, R27, 0x2, PT ;  /* 0x000000021b00780c */ /* 0x000fe20003f05270 */
[----:B------:R-:W-:Y:S01]  /*54c0*/  @!UP1 UIADD3 UR18, UPT, UPT, UR42, 0x30, URZ ;  /* 0x000000302a129890 */ /* 0x000fe2000fffe0ff */
[----:B------:R-:W-:Y:S01]  /*54d0*/  LOP3.LUT R32, R32, 0x1, RZ, 0x3c, !PT ;  /* 0x0000000120207812 */ /* 0x000fe200078e3cff */
[----:B------:R-:W-:Y:S01]  /*54e0*/  @!UP1 UIADD3 UR16, UPT, UPT, UR7, 0x3200, URZ ;  /* 0x0000320007109890 */ /* 0x000fe2000fffe0ff */
[----:B------:R-:W-:Y:S01]  /*54f0*/  @!P4 R2UR UR8, R0 ;  /* 0x000000000008c2ca */ /* 0x000fe200000e0000 */
[----:B------:R-:W-:Y:S01]  /*5500*/  UMOV UR15, 0x10000000 ;  /* 0x10000000000f7882 */ /* 0x000fe20000000000 */
[----:B------:R-:W-:Y:S01]  /*5510*/  UMOV UR19, UR43 ;  /* 0x0000002b00137c82 */ /* 0x000fe20008000000 */
[----:B------:R-:W-:Y:S01]  /*5520*/  UMOV UR20, UR36 ;  /* 0x0000002400147c82 */ /* 0x000fe20008000000 */
[----:B------:R-:W-:Y:S01]  /*5530*/  @!UP1 UIADD3 UR10, UPT, UPT, UR42, 0x70, URZ ;  /* 0x000000702a0a9890 */ /* 0x000fe2000fffe0ff */
[----:B------:R-:W-:Y:S01]  /*5540*/  SEL R0, RZ, 0x1, P0 ;  /* 0x00000001ff007807 */ /* 0x000fe20000000000 */
[----:B------:R-:W-:Y:S01]  /*5550*/  IMAD.U32 R10, RZ, RZ, UR9 ;  /* 0x00000009ff0a7e24 */ /* 0x000fe2000f8e00ff */
[----:B------:R-:W-:Y:S01]  /*5560*/  UMOV UR11, UR43 ;  /* 0x0000002b000b7c82 */ /* 0x000fe20008000000 */
[----:B------:R-:W-:Y:S01]  /*5570*/  UMOV UR12, UR36 ;  /* 0x00000024000c7c82 */ /* 0x000fe20008000000 */
[----:B------:R-:W-:Y:S01]  /*5580*/  UMOV UR9, UR17 ;  /* 0x0000001100097c82 */ /* 0x000fe20008000000 */
[----:B------:R-:W-:Y:S01]  /*5590*/  @P3 R2UR UR36, R24 ;  /* 0x00000000182432ca */ /* 0x000fe200000e0000 */
[----:B------:R-:W-:Y:S01]  /*55a0*/  IMAD.IADD R20, R8, 0x1, R58 ;  /* 0x0000000108147824 */ /* 0x000fe200078e023a */
[----:B------:R-:W-:Y:S01]  /*55b0*/  @!P4 R2UR UR22, R10 ;  /* 0x000000000a16c2ca */ /* 0x000fe200000e0000 */
[----:B------:R-:W-:Y:S01]  /*55c0*/  IMAD.U32 R11, RZ, RZ, UR8 ;  /* 0x00000008ff0b7e24 */ /* 0x000fe2000f8e00ff */
[----:B------:R-:W-:Y:S01]  /*55d0*/  @!UP1 UIADD3 UR8, UPT, UPT, UR7, 0x3a00, URZ ;  /* 0x00003a0007089890 */ /* 0x000fe2000fffe0ff */
[----:B------:R-:W-:Y:S01]  /*55e0*/  LOP3.LUT R25, R25, R0, RZ, 0x3c, !PT ;  /* 0x0000000019197212 */ /* 0x000fe200078e3cff */
[----:B------:R-:W-:Y:S01]  /*55f0*/  VOTEU.ALL UP1, P4 ;  /* 0x0000000000ff7886 */ /* 0x000fe20002020000 */
[----:B------:R-:W-:Y:S01]  /*5600*/  IMAD.IADD R21, R13, 0x1, R60 ;  /* 0x000000010d157824 */ /* 0x000fe200078e023c */
[----:B------:R-:W-:Y:S02]  /*5610*/  @!P4 R2UR UR23, R11 ;  /* 0x000000000b17c2ca */ /* 0x000fe400000e0000 */
[----:B------:R-:W-:Y:S11]  /*5620*/  SEL R27, R27, RZ, P0 ;  /* 0x000000ff1b1b7207 */ /* 0x000ff60000000000 */
[----:B------:R2:W-:Y:S01]  /*5630*/  @!UP2 UTMALDG.3D [UR16], [UR22], desc[UR14] ;  /* 0x00000e101600a5b4 */ /* 0x0005e20008011000 */
[----:B------:R2:W-:Y:S01]  /*5640*/  @!UP1 UTMALDG.3D [UR8], [UR22], desc[UR14] ;  /* 0x00000e08160095b4 */ /* 0x0005e20008011000 */
[----:B------:R2:W-:Y:S01]  /*5650*/  @!P4 SYNCS.ARRIVE.TRANS64.RED.A0TR RZ, [UR7+0x78], R23 ;  /* 0x00007817ffffc9a7 */ /* 0x0005e20008300407 */
[----:B------:R-:W-:Y:S01]  /*5660*/  UPLOP3.LUT UP1, UPT, UPT, UPT, UPT, 0x80, 0x8 ;  /* 0x000000000008789c */ /* 0x000fe20003f2f070 */
[----:B------:R-:W-:Y:S01]  /*5670*/  SYNCS.ARRIVE.TRANS64.RED.A1T0 RZ, [UR13], RZ ;  /* 0x000000ffffff79a7 */ /* 0x000fe2000810040d */
[----:B------:R-:W-:Y:S09]  /*5680*/  @P3 BRA `(.L_x_98) ;  /* 0xfffffff000303947 */ /* 0x000ff2000383ffff */
[----:B------:R-:W-:-:S04]  /*5690*/  SHF.L.U32 R3, R32, 0x1f, RZ ;  /* 0x0000001f20037819 */ /* 0x000fc800000006ff */
[----:B------:R-:W1:Y:S02]  /*56a0*/  SYNCS.PHASECHK.TRANS64.TRYWAIT P0, [UR7+0x80], R3 ;  /* 0x00008003ff0075a7 */ /* 0x000e640008001107 */
[----:B-1----:R-:W-:Y:S05]  /*56b0*/  @!P0 BRA `(.L_x_99) ;  /* 0x00000040001c8947 */ /* 0x002fea0003800000 */
.L_x_196:
[----:B------:R-:W4:Y:S02]  /*56c0*/  SYNCS.PHASECHK.TRANS64.TRYWAIT P0, [UR7+0x88], R3 ;  /* 0x00008803ff0075a7 */ /* 0x000f240008001107 */
[----:B----4-:R-:W-:Y:S05]  /*56d0*/  @!P0 BRA `(.L_x_100) ;  /* 0x00000040002c8947 */ /* 0x010fea0003800000 */
.L_x_198:
[----:B------:R-:W4:Y:S02]  /*56e0*/  SYNCS.PHASECHK.TRANS64.TRYWAIT P0, [UR7+0x90], R3 ;  /* 0x00009003ff0075a7 */ /* 0x000f240008001107 */
[----:B----4-:R-:W-:Y:S05]  /*56f0*/  @!P0 BRA `(.L_x_101) ;  /* 0x00000040003c8947 */ /* 0x010fea0003800000 */
.L_x_200:
[----:B-1----:R-:W-:-:S07]  /*5700*/  MOV R0, UR7 ;  /* 0x0000000700007c02 */ /* 0x002fce0008000f00 */
.L_x_102:
[----:B-1----:R-:W-:-:S04]  /*5710*/  SHF.L.U32 R3, R32, 0x1f, RZ ;  /* 0x0000001f20037819 */ /* 0x002fc800000006ff */
[----:B------:R1:W4:Y:S03]  /*5720*/  SYNCS.PHASECHK.TRANS64.TRYWAIT P0, [R0+URZ+0x98], R3 ;  /* 0x00009803000075a7 */ /* 0x00032600080011ff */
[----:B----4-:R-:W-:Y:S05]  /*5730*/  @!P0 NANOSLEEP.SYNCS 0x989680 ;  /* 0x009896800000895d */ /* 0x010fea0003900000 */
[----:B------:R-:W4:Y:S02]  /*5740*/  @!P0 SYNCS.PHASECHK.TRANS64 P0, [R0+URZ+0x98], R3 ;  /* 0x00009803000085a7 */ /* 0x000f2400080010ff */
[----:B--2-4-:R-:W-:Y:S05]  /*5750*/  @P0 EXIT ;  /* 0x000000000000094d */ /* 0x014fea0003800000 */
[----:B------:R-:W-:Y:S05]  /*5760*/  BRA `(.L_x_102) ;  /* 0xfffffffc00e87947 */ /* 0x000fea000383ffff */
.L_x_87:
[----:B------:R-:W-:-:S06]  /*5770*/  UISETP.GE.AND UP1, UPT, UR10, 0x4, UPT ;  /* 0x000000040a00788c */ /* 0x000fcc000bf26270 */
[----:B------:R-:W-:-:S13]  /*5780*/  PLOP3.LUT P0, PT, PT, PT, UP1, 0x80, 0x8 ;  /* 0x000000000008781c */ /* 0x000fda0003f0f018 */
[----:B------:R-:W-:Y:S05]  /*5790*/  @!P0 EXIT ;  /* 0x000000000000894d */ /* 0x000fea0003800000 */
[----:B------:R-:W-:Y:S01]  /*57a0*/  BAR.SYNC.DEFER_BLOCKING 0x6, 0xa0 ;  /* 0x0182800000007b1d */ /* 0x000fe20000010000 */
[----:B------:R-:W-:Y:S02]  /*57b0*/  IMAD.SHL.U32 R4, R66, 0x200000, RZ ;  /* 0x0020000042047824 */ /* 0x000fe400078e00ff */
[----:B------:R-:W-:Y:S02]  /*57c0*/  HFMA2 R71, -RZ, RZ, 0, 5.9604644775390625e-08 ;  /* 0x00000001ff477431 */ /* 0x000fe400000001ff */
[C---:B------:R-:W-:Y:S01]  /*57d0*/  IMAD.SHL.U32 R65, R72.reuse, 0x10, RZ ;  /* 0x0000001048417824 */ /* 0x040fe200078e00ff */
[----:B------:R-:W-:Y:S01]  /*57e0*/  MOV R69, RZ ;  /* 0x000000ff00457202 */ /* 0x000fe20000000f00 */
[----:B------:R-:W-:Y:S01]  /*57f0*/  IMAD.U32 R33, R72, 0x10000, RZ ;  /* 0x0001000048217824 */ /* 0x000fe200078e00ff */
[----:B------:R-:W-:Y:S01]  /*5800*/  UMOV UR48, 0x400 ;  /* 0x0000040000307882 */ /* 0x000fe20000000000 */
[----:B------:R-:W1:Y:S01]  /*5810*/  LDC R63, c[0x0][0x370] ;  /* 0x0000dc00ff3f7b82 */ /* 0x000e620000000800 */
[----:B------:R-:W-:Y:S01]  /*5820*/  ULEA UR48, UR37, UR48, 0x18 ;  /* 0x0000003025307291 */ /* 0x000fe2000f8ec0ff */
[----:B------:R-:W-:Y:S01]  /*5830*/  LOP3.LUT R4, R4, 0x200000, RZ, 0xc0, !PT ;  /* 0x0020000004047812 */ /* 0x000fe200078ec0ff */
[----:B------:R-:W-:Y:S01]  /*5840*/  IMAD.SHL.U32 R64, R72, 0x2, RZ ;  /* 0x0000000248407824 */ /* 0x000fe200078e00ff */
[C---:B------:R-:W-:Y:S01]  /*5850*/  LOP3.LUT R5, R65.reuse, 0x40, RZ, 0xc0, !PT ;  /* 0x0000004041057812 */ /* 0x040fe200078ec0ff */
[----:B------:R-:W-:Y:S01]  /*5860*/  IMAD.SHL.U32 R3, R66, 0x200, RZ ;  /* 0x0000020042037824 */ /* 0x000fe200078e00ff */
[----:B------:R-:W-:Y:S01]  /*5870*/  LOP3.LUT R2, R65, 0x5b0, RZ, 0xc0, !PT ;  /* 0x000005b041027812 */ /* 0x000fe200078ec0ff */
[----:B------:R-:W-:Y:S01]  /*5880*/  UIADD3 UR4, UPT, UPT, UR48, 0x200, URZ ;  /* 0x0000020030047890 */ /* 0x000fe2000fffe0ff */
[----:B------:R-:W2:Y:S01]  /*5890*/  LDC R28, c[0x0][0xb0c] ;  /* 0x0002c300ff1c7b82 */ /* 0x000ea20000000800 */
[----:B------:R-:W-:Y:S01]  /*58a0*/  LOP3.LUT R33, R4, 0x400000, R33, 0xf8, !PT ;  /* 0x0040000004217812 */ /* 0x000fe200078ef821 */
[----:B------:R-:W-:Y:S01]  /*58b0*/  IMAD.MOV.U32 R30, RZ, RZ, RZ ;  /* 0x000000ffff1e7224 */ /* 0x000fe200078e00ff */
[----:B------:R-:W-:Y:S01]  /*58c0*/  LOP3.LUT R64, R5, 0x8, R64, 0xf8, !PT ;  /* 0x0000000805407812 */ /* 0x000fe200078ef840 */
[----:B------:R-:W-:Y:S01]  /*58d0*/  IMAD.MOV.U32 R70, RZ, RZ, RZ ;  /* 0x000000ffff467224 */ /* 0x000fe200078e00ff */
[----:B------:R-:W-:Y:S01]  /*58e0*/  LOP3.LUT R3, R2, 0x200, R3, 0xf8, !PT ;  /* 0x0000020002037812 */ /* 0x000fe200078ef803 */
[----:B------:R-:W-:Y:S01]  /*58f0*/  IMAD.MOV.U32 R76, RZ, RZ, RZ ;  /* 0x000000ffff4c7224 */ /* 0x000fe200078e00ff */
[----:B------:R-:W-:Y:S01]  /*5900*/  LOP3.LUT P0, RZ, R65, 0x40, RZ, 0xc0, !PT ;  /* 0x0000004041ff7812 */ /* 0x000fe2000780c0ff */
[----:B------:R-:W3:Y:S01]  /*5910*/  LDC R61, c[0x0][0xb20] ;  /* 0x0002c800ff3d7b82 */ /* 0x000ee20000000800 */
[----:B------:R-:W4:Y:S01]  /*5920*/  LDS R0, [UR48+0x160] ;  /* 0x00016030ff007984 */ /* 0x000f220008000800 */
[----:B------:R-:W-:Y:S01]  /*5930*/  LOP3.LUT R64, R3, R64, RZ, 0xfc, !PT ;  /* 0x0000004003407212 */ /* 0x000fe200078efcff */
[----:B------:R-:W-:Y:S01]  /*5940*/  IMAD.U32 R67, RZ, RZ, UR4 ;  /* 0x00000004ff437e24 */ /* 0x000fe2000f8e00ff */
[----:B------:R-:W-:Y:S01]  /*5950*/  LOP3.LUT R72, R72, 0x60, RZ, 0xc0, !PT ;  /* 0x0000006048487812 */ /* 0x000fe200078ec0ff */
[----:B------:R-:W1:Y:S03]  /*5960*/  LDCU.64 UR52, c[0x0][0x348] ;  /* 0x00006900ff3477ac */ /* 0x000e660008000a00 */
[----:B------:R-:W1:Y:S01]  /*5970*/  LDC R27, c[0x0][0xb30] ;  /* 0x0002cc00ff1b7b82 */ /* 0x000e620000000800 */
[----:B------:R-:W1:Y:S01]  /*5980*/  LDCU.64 UR38, c[0x0][0x888] ;  /* 0x00011100ff2677ac */ /* 0x000e620008000a00 */
[----:B------:R-:W1:Y:S06]  /*5990*/  LDCU.64 UR44, c[0x0][0x890] ;  /* 0x00011200ff2c77ac */ /* 0x000e6c0008000a00 */
[----:B------:R-:W1:Y:S01]  /*59a0*/  LDC.64 R56, c[0x0][0xb10] ;  /* 0x0002c400ff387b82 */ /* 0x000e620000000a00 */
[----:B------:R-:W-:Y:S01]  /*59b0*/  UMOV UR49, URZ ;  /* 0x000000ff00317c82 */ /* 0x000fe20008000000 */
[----:B------:R-:W-:-:S06]  /*59c0*/  UMOV UR51, URZ ;  /* 0x000000ff00337c82 */ /* 0x000fcc0008000000 */
[----:B------:R-:W1:Y:S08]  /*59d0*/  LDC.64 R24, c[0x0][0xb18] ;  /* 0x0002c600ff187b82 */ /* 0x000e700000000a00 */
[----:B------:R-:W1:Y:S08]  /*59e0*/  LDC.64 R22, c[0x0][0xb28] ;  /* 0x0002ca00ff167b82 */ /* 0x000e700000000a00 */
[----:B------:R-:W1:Y:S01]  /*59f0*/  LDC.64 R54, c[0x0][0x8b0] ;  /* 0x00022c00ff367b82 */ /* 0x000e620000000a00 */
[----:B----4-:R-:W-:Y:S01]  /*5a00*/  IMAD.IADD R33, R0, 0x1, R33 ;  /* 0x0000000100217824 */ /* 0x010fe200078e0221 */
[----:B------:R-:W-:-:S06]  /*5a10*/  P2R R0, PR, RZ, 0x1 ;  /* 0x00000001ff007803 */ /* 0x000fcc0000000000 */
[----:B------:R-:W4:Y:S08]  /*5a20*/  LDC.64 R52, c[0x0][0x8a8] ;  /* 0x00022a00ff347b82 */ /* 0x000f300000000a00 */
[----:B--23--:R-:W1:Y:S02]  /*5a30*/  LDC R62, c[0x0][0x374] ;  /* 0x0000dd00ff3e7b82 */ /* 0x00ce640000000800 */
.L_x_146:
[C---:B------:R-:W-:Y:S02]  /*5a40*/  LEA R0, R76.reuse, UR48, 0x3 ;  /* 0x000000304c007c11 */ /* 0x040fe4000f8e18ff */
[----:B------:R-:W-:Y:S02]  /*5a50*/  SHF.L.U32 R3, R69, 0x1f, RZ ;  /* 0x0000001f45037819 */ /* 0x000fe400000006ff */
[----:B------:R-:W-:Y:S02]  /*5a60*/  LEA R16, R76, UR48, 0x4 ;  /* 0x000000304c107c11 */ /* 0x000fe4000f8e20ff */
[----:B------:R-:W2:Y:S02]  /*5a70*/  SYNCS.PHASECHK.TRANS64.TRYWAIT P0, [R0+URZ+0xb0], R3 ;  /* 0x0000b003000075a7 */ /* 0x000ea400080011ff */
[----:B-12---:R-:W-:Y:S05]  /*5a80*/  @!P0 BRA `(.L_x_103) ;  /* 0x0000003c00708947 */ /* 0x006fea0003800000 */
.L_x_201:
[----:B------:R-:W3:Y:S01]  /*5a90*/  LDC.64 R12, c[0x0][0xb10] ;  /* 0x0002c400ff0c7b82 */ /* 0x000ee20000000a00 */
[----:B------:R-:W4:Y:S01]  /*5aa0*/  LDS.128 R16, [R16+0x140] ;  /* 0x0001400010107984 */ /* 0x000f220000000c00 */
[----:B-1----:R-:W-:Y:S01]  /*5ab0*/  ISETP.NE.AND P1, PT, R27, 0x1, PT ;  /* 0x000000011b00780c */ /* 0x002fe20003f25270 */
[----:B--2---:R-:W-:Y:S01]  /*5ac0*/  VIADD R0, R0, 0xc0 ;  /* 0x000000c000007836 */ /* 0x004fe20000000000 */
[----:B------:R-:W-:Y:S04]  /*5ad0*/  ISETP.GE.AND P0, PT, R26, 0x1, PT ;  /* 0x000000011a00780c */ /* 0x000fe80003f06270 */
[----:B------:R-:W1:Y:S01]  /*5ae0*/  LDC.64 R10, c[0x0][0xb18] ;  /* 0x0002c600ff0a7b82 */ /* 0x000e620000000a00 */
[----:B------:R-:W-:Y:S01]  /*5af0*/  PRMT R0, RZ, 0x654, R0 ;  /* 0x00000654ff007816 */ /* 0x000fe20000000000 */
[----:B------:R-:W-:Y:S01]  /*5b00*/  @!PT LDS RZ, [RZ] ;  /* 0x00000000fffff984 */ /* 0x000fe20000000800 */
[----:B------:R-:W-:Y:S01]  /*5b10*/  @!PT LDS RZ, [RZ] ;  /* 0x00000000fffff984 */ /* 0x000fe20000000800 */
[----:B------:R-:W-:Y:S01]  /*5b20*/  @!PT LDS RZ, [RZ] ;  /* 0x00000000fffff984 */ /* 0x000fe20000000800 */
[----:B------:R-:W-:Y:S01]  /*5b30*/  @!PT LDS RZ, [RZ] ;  /* 0x00000000fffff984 */ /* 0x000fe20000000800 */
[----:B------:R2:W-:Y:S06]  /*5b40*/  MEMBAR.ALL.CTA ;  /* 0x0000000000007992 */ /* 0x0005ec0000008000 */
[----:B--2---:R-:W2:Y:S01]  /*5b50*/  FENCE.VIEW.ASYNC.S ;  /* 0x00000000000073c6 */ /* 0x004ea20000000000 */
[----:B------:R-:W1:Y:S08]  /*5b60*/  @!P1 LDC R14, c[0x0][0xb20] ;  /* 0x0002c800ff0e9b82 */ /* 0x000e700000000800 */
[----:B------:R-:W1:Y:S01]  /*5b70*/  @!P1 LDC R9, c[0x0][0xb0c] ;  /* 0x0002c300ff099b82 */ /* 0x000e620000000800 */
[----:B--2---:R2:W-:Y:S01]  /*5b80*/  SYNCS.ARRIVE.TRANS64.RED.A1T0 RZ, [R0+URZ], RZ ;  /* 0x000000ff00ff79a7 */ /* 0x0045e200081004ff */
[----:B----4-:R-:W-:Y:S04]  /*5b90*/  LOP3.LUT P4, RZ, R18, 0x1, RZ, 0xc0, !PT ;  /* 0x0000000112ff7812 */ /* 0x010fe8000788c0ff */
[----:B------:R-:W-:Y:S09]  /*5ba0*/  P2R R73, PR, RZ, 0x10 ;  /* 0x00000010ff497803 */ /* 0x000ff20000000000 */
[----:B------:R-:W-:Y:S02]  /*5bb0*/  @P4 MOV R31, R16 ;  /* 0x00000010001f4202 */ /* 0x000fe40000000f00 */
[----:B------:R-:W-:Y:S01]  /*5bc0*/  @P4 LOP3.LUT R29, R17, 0xffff, RZ, 0xc0, !PT ;  /* 0x0000ffff111d4812 */ /* 0x000fe200078ec0ff */
[----:B--23--:R-:W-:Y:S06]  /*5bd0*/  @!P0 BRA `(.L_x_104) ;  /* 0x0000000000a48947 */ /* 0x00cfec0003800000 */
[----:B------:R-:W-:Y:S01]  /*5be0*/  IMAD.HI.U32 R36, R62, R25, RZ ;  /* 0x000000193e247227 */ /* 0x000fe200078e00ff */
[----:B------:R-:W-:Y:S02]  /*5bf0*/  ISETP.NE.AND P0, PT, R24, 0x1, PT ;  /* 0x000000011800780c */ /* 0x000fe40003f05270 */
[----:B------:R-:W-:Y:S01]  /*5c00*/  ISETP.NE.AND P2, PT, R26, 0x1, PT ;  /* 0x000000011a00780c */ /* 0x000fe20003f45270 */
[-C--:B------:R-:W-:Y:S01]  /*5c10*/  IMAD.HI.U32 R34, R63, R56.reuse, RZ ;  /* 0x000000383f227227 */ /* 0x080fe200078e00ff */
[----:B------:R-:W-:Y:S02]  /*5c20*/  SHF.R.U32.HI R37, RZ, R61, R36 ;  /* 0x0000003dff257219 */ /* 0x000fe40000011624 */
[----:B------:R-:W-:Y:S01]  /*5c30*/  ISETP.NE.AND P3, PT, R28, 0x1, PT ;  /* 0x000000011c00780c */ /* 0x000fe20003f65270 */
[----:B------:R-:W-:Y:S01]  /*5c40*/  IMAD.HI.U32 R40, R29, R25, RZ ;  /* 0x000000191d287227 */ /* 0x000fe200078e00ff */
[----:B------:R-:W-:Y:S02]  /*5c50*/  SHF.R.U32.HI R34, RZ, R57, R34 ;  /* 0x00000039ff227219 */ /* 0x000fe40000011622 */
[----:B------:R-:W-:Y:S01]  /*5c60*/  SEL R3, R62, R37, !P0 ;  /* 0x000000253e037207 */ /* 0x000fe20004000000 */
[----:B------:R-:W-:Y:S01]  /*5c70*/  IMAD.HI.U32 R38, R31, R56, RZ ;  /* 0x000000381f267227 */ /* 0x000fe200078e00ff */
[----:B------:R-:W-:Y:S03]  /*5c80*/  SEL R7, R63, R34, !P3 ;  /* 0x000000223f077207 */ /* 0x000fe60005800000 */
[-C--:B------:R-:W-:Y:S01]  /*5c90*/  IMAD.HI.U32 R34, R3, R22.reuse, RZ ;  /* 0x0000001603227227 */ /* 0x080fe200078e00ff */
[----:B------:R-:W-:Y:S03]  /*5ca0*/  SHF.R.U32.HI R38, RZ, R57, R38 ;  /* 0x00000039ff267219 */ /* 0x000fe60000011626 */
[----:B------:R-:W-:Y:S01]  /*5cb0*/  IMAD.HI.U32 R36, R7, R22, RZ ;  /* 0x0000001607247227 */ /* 0x000fe200078e00ff */
[----:B------:R-:W-:Y:S02]  /*5cc0*/  @P2 SHF.R.U32.HI R3, RZ, R23, R34 ;  /* 0x00000017ff032219 */ /* 0x000fe40000011622 */
[----:B------:R-:W-:Y:S02]  /*5cd0*/  SHF.R.U32.HI R34, RZ, R61, R40 ;  /* 0x0000003dff227219 */ /* 0x000fe40000011628 */
[----:B------:R-:W-:Y:S01]  /*5ce0*/  @P2 SHF.R.U32.HI R7, RZ, R23, R36 ;  /* 0x00000017ff072219 */ /* 0x000fe20000011624 */
[C---:B------:R-:W-:Y:S01]  /*5cf0*/  IMAD R2, R26.reuse, R3, RZ ;  /* 0x000000031a027224 */ /* 0x040fe200078e02ff */
[----:B------:R-:W-:Y:S02]  /*5d00*/  SEL R5, R29, R34, !P0 ;  /* 0x000000221d057207 */ /* 0x000fe40004000000 */
[----:B------:R-:W-:Y:S01]  /*5d10*/  SEL R3, R31, R38, !P3 ;  /* 0x000000261f037207 */ /* 0x000fe20005800000 */
[----:B------:R-:W-:Y:S01]  /*5d20*/  IMAD R4, R26, R7, RZ ;  /* 0x000000071a047224 */ /* 0x000fe200078e02ff */
[C---:B------:R-:W-:Y:S01]  /*5d30*/  ISETP.GE.AND P0, PT, R5.reuse, R2, PT ;  /* 0x000000020500720c */ /* 0x040fe20003f06270 */
[----:B------:R-:W-:Y:S03]  /*5d40*/  IMAD.HI.U32 R6, R5, R22, RZ ;  /* 0x0000001605067227 */ /* 0x000fe600078e00ff */
[----:B------:R-:W-:Y:S01]  /*5d50*/  ISETP.GE.OR P0, PT, R3, R4, P0 ;  /* 0x000000040300720c */ /* 0x000fe20000706670 */
[----:B------:R-:W-:Y:S01]  /*5d60*/  IMAD.MOV R4, RZ, RZ, -R3 ;  /* 0x000000ffff047224 */ /* 0x000fe200078e0a03 */
[-C--:B------:R-:W-:Y:S03]  /*5d70*/  SHF.R.U32.HI R6, RZ, R23.reuse, R6 ;  /* 0x00000017ff067219 */ /* 0x080fe60000011606 */
[----:B------:R-:W-:Y:S01]  /*5d80*/  IMAD R31, R28, R4, R31 ;  /* 0x000000041c1f7224 */ /* 0x000fe200078e021f */
[----:B------:R-:W-:Y:S05]  /*5d90*/  SEL R15, R5, R6, !P2 ;  /* 0x00000006050f7207 */ /* 0x000fea0005000000 */
[----:B------:R-:W-:Y:S02]  /*5da0*/  IMAD.MOV R6, RZ, RZ, -R15 ;  /* 0x000000ffff067224 */ /* 0x000fe400078e0a0f */
[C---:B------:R-:W-:Y:S04]  /*5db0*/  @!P0 IMAD.HI.U32 R2, R3.reuse, R22, RZ ;  /* 0x0000001603028227 */ /* 0x040fe800078e00ff */
[----:B------:R-:W-:Y:S01]  /*5dc0*/  IMAD R6, R26, R6, R5 ;  /* 0x000000061a067224 */ /* 0x000fe200078e0205 */
[----:B------:R-:W-:Y:S04]  /*5dd0*/  @!P0 SHF.R.U32.HI R2, RZ, R23, R2 ;  /* 0x00000017ff028219 */ /* 0x000fe80000011602 */
[----:B------:R-:W-:Y:S02]  /*5de0*/  @!P0 SEL R0, R3, R2, !P2 ;  /* 0x0000000203008207 */ /* 0x000fe40005000000 */
[----:B------:R-:W-:Y:S02]  /*5df0*/  IADD3 R2, PT, PT, -R5, RZ, RZ ;  /* 0x000000ff05027210 */ /* 0x000fe40007ffe1ff */
[----:B------:R-:W-:Y:S01]  /*5e00*/  @!P0 IADD3 R8, PT, PT, R15, -R0, RZ ;  /* 0x800000000f088210 */ /* 0x000fe20007ffe0ff */
[----:B------:R-:W-:Y:S02]  /*5e10*/  @!P0 IMAD R0, R7, R6, R0 ;  /* 0x0000000607008224 */ /* 0x000fe400078e0200 */
[----:B------:R-:W-:Y:S02]  /*5e20*/  IMAD R29, R24, R2, R29 ;  /* 0x00000002181d7224 */ /* 0x000fe400078e021d */
[----:B------:R-:W-:Y:S02]  /*5e30*/  @!P0 IMAD R5, R8, R26, R3 ;  /* 0x0000001a08058224 */ /* 0x000fe400078e0203 */
[----:B------:R-:W-:Y:S04]  /*5e40*/  @!P0 IMAD.MOV.U32 R3, RZ, RZ, R0 ;  /* 0x000000ffff038224 */ /* 0x000fe800078e0000 */
[----:B------:R-:W-:Y:S02]  /*5e50*/  IMAD R31, R3, R28, R31 ;  /* 0x0000001c031f7224 */ /* 0x000fe400078e021f */
[----:B------:R-:W-:Y:S07]  /*5e60*/  IMAD R29, R5, R24, R29 ;  /* 0x00000018051d7224 */ /* 0x000fee00078e021d */
.L_x_104:
[----:B-1----:R-:W-:Y:S01]  /*5e70*/  @!P1 ISETP.NE.AND P0, PT, R10, 0x1, PT ;  /* 0x000000010a00980c */ /* 0x002fe20003f05270 */
[----:B------:R-:W-:Y:S01]  /*5e80*/  @!P1 IMAD.HI.U32 R3, R29, R11, RZ ;  /* 0x0000000b1d039227 */ /* 0x000fe200078e00ff */
[----:B------:R-:W-:Y:S01]  /*5e90*/  R2UR UR42, R21 ;  /* 0x00000000152a72ca */ /* 0x000fe200000e0000 */
[----:B------:R-:W-:Y:S01]  /*5ea0*/  BSSY.RECONVERGENT B6, `(.L_x_105) ;  /* 0x0000031000067945 */ /* 0x000fe20003800200 */
[----:B------:R-:W-:Y:S01]  /*5eb0*/  R2UR UR41, R20 ;  /* 0x00000000142972ca */ /* 0x000fe200000e0000 */
[----:B------:R-:W-:Y:S01]  /*5ec0*/  @!P1 IMAD.HI.U32 R0, R31, R12, RZ ;  /* 0x0000000c1f009227 */ /* 0x000fe200078e00ff */
[----:B------:R-:W-:Y:S02]  /*5ed0*/  @!P1 SHF.R.U32.HI R2, RZ, R14, R3 ;  /* 0x0000000eff029219 */ /* 0x000fe40000011603 */
[----:B------:R-:W-:Y:S01]  /*5ee0*/  @!P1 ISETP.NE.AND P2, PT, R9, 0x1, PT ;  /* 0x000000010900980c */ /* 0x000fe20003f45270 */
[----:B------:R-:W-:Y:S01]  /*5ef0*/  VIADD R76, R76, 0x1 ;  /* 0x000000014c4c7836 */ /* 0x000fe20000000000 */
[----:B------:R-:W-:Y:S02]  /*5f00*/  @!P1 SEL R2, R29, R2, !P0 ;  /* 0x000000021d029207 */ /* 0x000fe40004000000 */
[----:B------:R-:W-:Y:S02]  /*5f10*/  @!P1 SHF.R.U32.HI R0, RZ, R13, R0 ;  /* 0x0000000dff009219 */ /* 0x000fe40000011600 */
[----:B------:R-:W-:Y:S01]  /*5f20*/  LOP3.LUT P0, RZ, R67, 0x90, RZ, 0xc0, !PT ;  /* 0x0000009043ff7812 */ /* 0x000fe2000780c0ff */
[----:B------:R-:W-:Y:S01]  /*5f30*/  USHF.L.U32 UR42, UR42, 0x6, URZ ;  /* 0x000000062a2a7899 */ /* 0x000fe200080006ff */
[----:B------:R-:W-:Y:S01]  /*5f40*/  @!P1 SEL R3, R31, R0, !P2 ;  /* 0x000000001f039207 */ /* 0x000fe20005000000 */
[----:B------:R-:W-:Y:S01]  /*5f50*/  USHF.L.U32 UR41, UR41, 0x7, URZ ;  /* 0x0000000729297899 */ /* 0x000fe200080006ff */
[----:B------:R-:W-:Y:S03]  /*5f60*/  @P4 SHF.R.U32.HI R68, RZ, 0x10, R17 ;  /* 0x00000010ff444819 */ /* 0x000fe60000011611 */
[----:B------:R-:W-:Y:S02]  /*5f70*/  @!P1 IMAD.IADD R0, R2, 0x1, -R3 ;  /* 0x0000000102009824 */ /* 0x000fe400078e0a03 */
[----:B------:R-:W-:Y:S02]  /*5f80*/  @!P1 IMAD.IADD R2, R3, 0x1, -R2 ;  /* 0x0000000103029824 */ /* 0x000fe400078e0a02 */
[----:B------:R-:W-:Y:S02]  /*5f90*/  @!P1 IMAD R31, R0, R9, R31 ;  /* 0x00000009001f9224 */ /* 0x000fe400078e021f */
[----:B------:R-:W-:Y:S01]  /*5fa0*/  @!P1 IMAD R29, R2, R10, R29 ;  /* 0x0000000a021d9224 */ /* 0x000fe200078e021d */
[----:B------:R-:W-:Y:S06]  /*5fb0*/  @!P0 BRA `(.L_x_106) ;  /* 0x00000000007c8947 */ /* 0x000fec0003800000 */
[----:B------:R-:W1:Y:S01]  /*5fc0*/  LDCU.64 UR8, c[0x4][0x80] ;  /* 0x01001000ff0877ac */ /* 0x000e620008000a00 */
[----:B------:R-:W-:Y:S01]  /*5fd0*/  MOV R2, 0x0 ;  /* 0x0000000000027802 */ /* 0x000fe20000000f00 */
[----:B------:R-:W-:Y:S02]  /*5fe0*/  HFMA2 R12, -RZ, RZ, 0, 5.9604644775390625e-08 ;  /* 0x00000001ff0c7431 */ /* 0x000fe400000001ff */
[----:B------:R-:W-:Y:S01]  /*5ff0*/  IMAD.MOV.U32 R8, RZ, RZ, 0x70 ;  /* 0x00000070ff087424 */ /* 0x000fe200078e00ff */
[----:B------:R2:W3:Y:S01]  /*6000*/  LDC.64 R14, c[0x4][R2] ;  /* 0x01000000020e7b82 */ /* 0x0004e20000000a00 */
[----:B------:R-:W4:Y:S01]  /*6010*/  LDCU.64 UR6, c[0x4][0x88] ;  /* 0x01001100ff0677ac */ /* 0x000f220008000a00 */
[----:B------:R-:W-:Y:S01]  /*6020*/  IMAD.MOV.U32 R13, RZ, RZ, RZ ;  /* 0x000000ffff0d7224 */ /* 0x000fe200078e00ff */
[----:B------:R-:W2:Y:S01]  /*6030*/  LDCU.64 UR4, c[0x4][0x8] ;  /* 0x01000100ff0477ac */ /* 0x000ea20008000a00 */
[----:B-1----:R-:W-:Y:S01]  /*6040*/  MOV R5, UR9 ;  /* 0x0000000900057c02 */ /* 0x002fe20008000f00 */
[----:B------:R-:W-:Y:S01]  /*6050*/  IMAD.U32 R4, RZ, RZ, UR8 ;  /* 0x00000008ff047e24 */ /* 0x000fe2000f8e00ff */
[----:B----4-:R-:W-:Y:S01]  /*6060*/  MOV R7, UR7 ;  /* 0x0000000700077c02 */ /* 0x010fe20008000f00 */
[----:B------:R-:W-:Y:S01]  /*6070*/  IMAD.U32 R6, RZ, RZ, UR6 ;  /* 0x00000006ff067e24 */ /* 0x000fe2000f8e00ff */
[----:B--2---:R-:W-:Y:S01]  /*6080*/  MOV R11, UR5 ;  /* 0x00000005000b7c02 */ /* 0x004fe20008000f00 */
[----:B------:R-:W-:Y:S02]  /*6090*/  IMAD.U32 R10, RZ, RZ, UR4 ;  /* 0x00000004ff0a7e24 */ /* 0x000fe4000f8e00ff */
[----:B------:R-:W-:Y:S07]  /*60a0*/  LEPC R20, `(.L_x_107) ;  /* 0x000000001014794e */ /* 0x000fee0000000000 */
[----:B---3-5:R-:W-:Y:S05]  /*60b0*/  CALL.ABS.NOINC R14 ;  /* 0x000000000e007343 */ /* 0x028fea0003c00000 */
.L_x_107:
[----:B------:R-:W1:Y:S01]  /*60c0*/  LDCU.64 UR8, c[0x4][0x80] ;  /* 0x01001000ff0877ac */ /* 0x000e620008000a00 */
[----:B------:R-:W2:Y:S01]  /*60d0*/  LDC.64 R2, c[0x4][R2] ;  /* 0x0100000002027b82 */ /* 0x000ea20000000a00 */
[----:B------:R-:W-:Y:S02]  /*60e0*/  HFMA2 R12, -RZ, RZ, 0, 5.9604644775390625e-08 ;  /* 0x00000001ff0c7431 */ /* 0x000fe400000001ff */
[----:B------:R-:W-:Y:S02]  /*60f0*/  IMAD.MOV.U32 R8, RZ, RZ, 0x70 ;  /* 0x00000070ff087424 */ /* 0x000fe400078e00ff */
[----:B------:R-:W-:Y:S01]  /*6100*/  IMAD.MOV.U32 R13, RZ, RZ, RZ ;  /* 0x000000ffff0d7224 */ /* 0x000fe200078e00ff */
[----:B------:R-:W3:Y:S01]  /*6110*/  LDCU.64 UR6, c[0x4][0x88] ;  /* 0x01001100ff0677ac */ /* 0x000ee20008000a00 */
[----:B------:R-:W4:Y:S01]  /*6120*/  LDCU.64 UR4, c[0x4][0x8] ;  /* 0x01000100ff0477ac */ /* 0x000f220008000a00 */
[----:B-1----:R-:W-:Y:S02]  /*6130*/  MOV R4, UR8 ;  /* 0x0000000800047c02 */ /* 0x002fe40008000f00 */
[----:B------:R-:W-:Y:S02]  /*6140*/  MOV R5, UR9 ;  /* 0x0000000900057c02 */ /* 0x000fe40008000f00 */
[----:B---3--:R-:W-:Y:S01]  /*6150*/  MOV R7, UR7 ;  /* 0x0000000700077c02 */ /* 0x008fe20008000f00 */
[----:B------:R-:W-:Y:S01]  /*6160*/  IMAD.U32 R6, RZ, RZ, UR6 ;  /* 0x00000006ff067e24 */ /* 0x000fe2000f8e00ff */
[----:B----4-:R-:W-:Y:S01]  /*6170*/  MOV R11, UR5 ;  /* 0x00000005000b7c02 */ /* 0x010fe20008000f00 */
[----:B------:R-:W-:Y:S02]  /*6180*/  IMAD.U32 R10, RZ, RZ, UR4 ;  /* 0x00000004ff0a7e24 */ /* 0x000fe4000f8e00ff */
[----:B------:R-:W-:Y:S07]  /*6190*/  LEPC R20, `(.L_x_106) ;  /* 0x000000001014794e */ /* 0x000fee0000000000 */
[----:B--2---:R-:W-:Y:S05]  /*61a0*/  CALL.ABS.NOINC R2 ;  /* 0x0000000002007343 */ /* 0x004fea0003c00000 */
.L_x_106:
[----:B------:R-:W-:Y:S05]  /*61b0*/  BSYNC.RECONVERGENT B6 ;  /* 0x0000000000067941 */ /* 0x000fea0003800200 */
.L_x_105:
[----:B------:R-:W-:Y:S01]  /*61c0*/  ISETP.NE.U32.AND P4, PT, R54, RZ, PT ;  /* 0x000000ff3600720c */ /* 0x000fe20003f85070 */
[----:B------:R-:W-:Y:S01]  /*61d0*/  UISETP.NE.AND UP2, UPT, UR50, URZ, UPT ;  /* 0x000000ff3200728c */ /* 0x000fe2000bf45270 */
[----:B------:R-:W-:Y:S01]  /*61e0*/  ISETP.NE.U32.AND P2, PT, RZ, UR38, PT ;  /* 0x00000026ff007c0c */ /* 0x000fe2000bf45070 */
[----:B------:R-:W-:Y:S01]  /*61f0*/  UISETP.NE.U32.AND UP1, UPT, UR44, URZ, UPT ;  /* 0x000000ff2c00728c */ /* 0x000fe2000bf25070 */
[----:B------:R-:W-:Y:S01]  /*6200*/  ISETP.NE.AND.EX P4, PT, R55, RZ, PT, P4 ;  /* 0x000000ff3700720c */ /* 0x000fe20003f85340 */
[----:B------:R-:W-:Y:S01]  /*6210*/  UPLOP3.LUT UP0, UPT, UPT, UPT, UPT, 0x40, 0x4 ;  /* 0x000000000004789c */ /* 0x000fe20003f0e870 */
[----:B------:R-:W-:Y:S01]  /*6220*/  ISETP.NE.AND.EX P2, PT, RZ, UR39, PT, P2 ;  /* 0x00000027ff007c0c */ /* 0x000fe2000bf45320 */
[----:B------:R-:W-:Y:S01]  /*6230*/  UISETP.NE.AND.EX UP1, UPT, UR45, URZ, UPT, UP1 ;  /* 0x000000ff2d00728c */ /* 0x000fe2000bf25310 */
[----:B------:R-:W-:Y:S04]  /*6240*/  PLOP3.LUT P1, PT, PT, PT, UP2, 0x80, 0x8 ;  /* 0x000000000008781c */ /* 0x000fe80003f2f028 */
[----:B------:R-:W-:Y:S06]  /*6250*/  @UP2 UPLOP3.LUT UP0, UPT, UPT, UPT, UP1, 0x80, 0x8 ;  /* 0x000000000008289c */ /* 0x000fec0003f0f010 */
[----:B------:R-:W-:Y:S01]  /*6260*/  PLOP3.LUT P0, PT, PT, PT, UP0, 0x80, 0x8 ;  /* 0x000000000008781c */ /* 0x000fe20003f0f008 */
[----:B------:R-:W-:Y:S01]  /*6270*/  @!UPT UIADD3 URZ, UPT, UPT, URZ, URZ, URZ ;  /* 0x000000fffffff290 */ /* 0x000fe2000fffe0ff */
[----:B------:R-:W-:Y:S11]  /*6280*/  BRA.U !UP1, `(.L_x_108) ;  /* 0x0000000109387547 */ /* 0x000ff6000b800000 */
[----:B------:R-:W-:Y:S01]  /*6290*/  UISETP.NE.U32.AND UP0, UPT, UR38, URZ, UPT ;  /* 0x000000ff2600728c */ /* 0x000fe2000bf05070 */
[----:B------:R-:W-:Y:S02]  /*62a0*/  HFMA2 R0, -RZ, RZ, 0, 5.9604644775390625e-08 ;  /* 0x00000001ff007431 */ /* 0x000fe400000001ff */
[----:B------:R-:W-:Y:S01]  /*62b0*/  IMAD.MOV.U32 R59, RZ, RZ, 0x1 ;  /* 0x00000001ff3b7424 */ /* 0x000fe200078e00ff */
[----:B------:R-:W-:Y:S06]  /*62c0*/  UISETP.NE.AND.EX UP0, UPT, UR39, URZ, UPT, UP0 ;  /* 0x000000ff2700728c */ /* 0x000fec000bf05300 */
[----:B------:R-:W-:Y:S05]  /*62d0*/  PLOP3.LUT P3, PT, PT, PT, UP0, 0x80, 0x8 ;  /* 0x000000000008781c */ /* 0x000fea0003f6f008 */
[----:B------:R-:W1:Y:S01]  /*62e0*/  @UP0 LDCU.64 UR6, c[0x0][0x888] ;  /* 0x00011100ff0607ac */ /* 0x000e620008000a00 */
[----:B------:R-:W-:Y:S07]  /*62f0*/  @UP0 UIMAD UR4, UR36, UR44, URZ ;  /* 0x0000002c240402a4 */ /* 0x000fee000f8e02ff */
[----:B------:R-:W-:Y:S01]  /*6300*/  @!P3 PRMT R59, R0, 0x7610, R59 ;  /* 0x00007610003bb816 */ /* 0x000fe2000000003b */
[----:B-1----:R-:W-:Y:S03]  /*6310*/  @UP0 UIMAD.WIDE UR6, UR4, 0x4, UR6 ;  /* 0x00000004040608a5 */ /* 0x002fe6000f8e0206 */
[----:B------:R-:W1:Y:S03]  /*6320*/  @!UP0 LDCU UR4, c[0x0][0x880] ;  /* 0x00011000ff0487ac */ /* 0x000e660008000800 */
[----:B------:R-:W-:Y:S01]  /*6330*/  IMAD.U32 R2, RZ, RZ, UR6 ;  /* 0x00000006ff027e24 */ /* 0x000fe2000f8e00ff */
[----:B------:R-:W-:Y:S05]  /*6340*/  MOV R3, UR7 ;  /* 0x0000000700037c02 */ /* 0x000fea0008000f00 */
[----:B-----5:R2:W5:Y:S02]  /*6350*/  @P3 LDG.E R35, desc[UR46][R2.64] ;  /* 0x0000002e02233981 */ /* 0x020564000c1e1900 */
[----:B-12---:R-:W-:Y:S02]  /*6360*/  @!P3 IMAD.U32 R35, RZ, RZ, UR4 ;  /* 0x00000004ff23be24 */ /* 0x006fe4000f8e00ff */
.L_x_108:
[----:B------:R-:W-:Y:S05]  /*6370*/  @!P4 BRA `(.L_x_109) ;  /* 0x000000000020c947 */ /* 0x000fea0003800000 */
[----:B------:R-:W-:Y:S04]  /*6380*/  ISETP.NE.U32.AND P3, PT, R52, RZ, PT ;  /* 0x000000ff3400720c */ /* 0x000fe80003f65070 */
[----:B------:R-:W-:Y:S11]  /*6390*/  ISETP.NE.AND.EX P3, PT, R53, RZ, PT, P3 ;  /* 0x000000ff3500720c */ /* 0x000ff60003f65330 */
[----:B------:R-:W-:Y:S02]  /*63a0*/  @!UPT UIADD3 URZ, UPT, UPT, URZ, URZ, URZ ;  /* 0x000000fffffff290 */ /* 0x000fe4000fffe0ff */
[----:B------:R-:W1:Y:S01]  /*63b0*/  @P3 LDC.64 R2, c[0x0][0x8a8] ;  /* 0x00022a00ff023b82 */ /* 0x000e620000000a00 */
[----:B------:R-:W-:Y:S04]  /*63c0*/  @P3 IMAD R0, R54, UR36, RZ ;  /* 0x0000002436003c24 */ /* 0x000fe8000f8e02ff */
[----:B-1----:R-:W-:Y:S05]  /*63d0*/  @P3 IMAD.WIDE R2, R0, 0x4, R2 ;  /* 0x0000000400023825 */ /* 0x002fea00078e0202 */
[----:B-----5:R1:W5:Y:S02]  /*63e0*/  @P3 LDG.E R32, desc[UR46][R2.64] ;  /* 0x0000002e02203981 */ /* 0x020364000c1e1900 */
[----:B-1----:R-:W2:Y:S02]  /*63f0*/  @!P3 LDC R32, c[0x0][0x8a0] ;  /* 0x00022800ff20bb82 */ /* 0x002ea40000000800 */
.L_x_109:
[----:B-----5:R-:W-:Y:S01]  /*6400*/  FSETP.NEU.AND P3, PT, R35, RZ, PT ;  /* 0x000000ff2300720b */ /* 0x020fe20003f6d000 */
[----:B------:R-:W-:Y:S01]  /*6410*/  IMAD.SHL.U32 R77, R64, 0x2, RZ ;  /* 0x00000002404d7824 */ /* 0x000fe200078e00ff */
[----:B------:R-:W-:Y:S01]  /*6420*/  SEL R5, RZ, 0xffffffff, P2 ;  /* 0xffffffffff057807 */ /* 0x000fe20001000000 */
[----:B------:R-:W-:Y:S01]  /*6430*/  BSSY B1, `(.L_x_110) ;  /* 0x0000034000017945 */ /* 0x000fe20003800000 */
[----:B------:R-:W-:Y:S01]  /*6440*/  @P1 LOP3.LUT P2, RZ, R59, 0xff, RZ, 0xc0, !PT ;  /* 0x000000ff3bff1812 */ /* 0x000fe2000784c0ff */
[----:B------:R-:W-:Y:S01]  /*6450*/  IMAD.MOV.U32 R39, RZ, RZ, 0x1 ;  /* 0x00000001ff277424 */ /* 0x000fe200078e00ff */
[----:B------:R-:W-:Y:S01]  /*6460*/  @P1 SEL R0, RZ, 0xffffffff, P3 ;  /* 0xffffffffff001807 */ /* 0x000fe20001800000 */
[C---:B------:R-:W-:Y:S01]  /*6470*/  IMAD R34, R30.reuse, 0x40, R33 ;  /* 0x000000401e227824 */ /* 0x040fe200078e0221 */
[----:B------:R-:W-:Y:S01]  /*6480*/  LOP3.LUT R71, R71, 0x1, RZ, 0x3c, !PT ;  /* 0x0000000147477812 */ /* 0x000fe200078e3cff */
[----:B------:R-:W-:Y:S01]  /*6490*/  IMAD.MOV.U32 R38, RZ, RZ, RZ ;  /* 0x000000ffff267224 */ /* 0x000fe200078e00ff */
[----:B------:R-:W-:Y:S02]  /*64a0*/  @P0 SEL R0, R5, R0, !P2 ;  /* 0x0000000005000207 */ /* 0x000fe40005000000 */
[----:B------:R-:W-:Y:S02]  /*64b0*/  CS2R R50, SRZ ;  /* 0x0000000000327805 */ /* 0x000fe4000001ff00 */
[----:B------:R-:W-:Y:S02]  /*64c0*/  LEA R74, R30, UR48, 0x3 ;  /* 0x000000301e4a7c11 */ /* 0x000fe4000f8e18ff */
[----:B------:R-:W-:Y:S02]  /*64d0*/  CS2R R48, SRZ ;  /* 0x0000000000307805 */ /* 0x000fe4000001ff00 */
[----:B------:R-:W-:Y:S02]  /*64e0*/  @P1 LOP3.LUT R0, R0, 0x1, RZ, 0xc0, !PT ;  /* 0x0000000100001812 */ /* 0x000fe400078ec0ff */
[----:B------:R-:W-:Y:S02]  /*64f0*/  CS2R R42, SRZ ;  /* 0x00000000002a7805 */ /* 0x000fe4000001ff00 */
[----:B------:R-:W-:Y:S02]  /*6500*/  SHF.L.U32 R3, R70, 0x1f, RZ ;  /* 0x0000001f46037819 */ /* 0x000fe400000006ff */
[----:B------:R-:W-:Y:S02]  /*6510*/  CS2R R40, SRZ ;  /* 0x0000000000287805 */ /* 0x000fe4000001ff00 */
[----:B------:R-:W-:Y:S01]  /*6520*/  ISETP.NE.U32.OR P5, PT, R0, 0x1, !P1 ;  /* 0x000000010000780c */ /* 0x000fe20004fa5470 */
[----:B------:R-:W-:Y:S01]  /*6530*/  VIADD R82, R77, UR48 ;  /* 0x000000304d527c36 */ /* 0x000fe20008000000 */
[----:B------:R-:W-:Y:S02]  /*6540*/  PLOP3.LUT P2, PT, PT, PT, UP1, 0x80, 0x8 ;  /* 0x000000000008781c */ /* 0x000fe40003f4f018 */
[----:B------:R-:W-:Y:S02]  /*6550*/  SEL R0, RZ, 0xffffffff, P3 ;  /* 0xffffffffff007807 */ /* 0x000fe40001800000 */
[----:B------:R-:W-:Y:S02]  /*6560*/  LOP3.LUT P3, R75, R59, 0xff, RZ, 0xc0, !PT ;  /* 0x000000ff3b4b7812 */ /* 0x000fe4000786c0ff */
[----:B------:R-:W-:Y:S05]  /*6570*/  P2R R78, PR, RZ, 0x20 ;  /* 0x00000020ff4e7803 */ /* 0x000fea0000000000 */
[----:B------:R-:W-:Y:S02]  /*6580*/  @P5 SHF.L.U32 R2, R71, 0x1f, RZ ;  /* 0x0000001f47025819 */ /* 0x000fe400000006ff */
[----:B------:R-:W-:Y:S02]  /*6590*/  @P2 SEL R0, R5, R0, !P3 ;  /* 0x0000000005002207 */ /* 0x000fe40005800000 */
[----:B------:R-:W1:Y:S02]  /*65a0*/  @P5 SYNCS.PHASECHK.TRANS64.TRYWAIT P1, [UR48+0x60], R2 ;  /* 0x00006002ff0055a7 */ /* 0x000e640008021130 */
[----:B------:R-:W-:Y:S04]  /*65b0*/  LOP3.LUT R0, R0, 0x1, RZ, 0xc0, !PT ;  /* 0x0000000100007812 */ /* 0x000fe800078ec0ff */
[----:B------:R-:W-:Y:S04]  /*65c0*/  ISETP.NE.U32.AND P4, PT, R0, 0x1, PT ;  /* 0x000000010000780c */ /* 0x000fe80003f85070 */
[----:B------:R-:W-:Y:S01]  /*65d0*/  P2R R80, PR, RZ, 0x10 ;  /* 0x00000010ff507803 */ /* 0x000fe20000000000 */
[----:B------:R3:W4:Y:S01]  /*65e0*/  SYNCS.PHASECHK.TRANS64.TRYWAIT P0, [R74+URZ+0xd0], R3 ;  /* 0x0000d0034a0075a7 */ /* 0x00072200080011ff */
[----:B-1----:R-:W-:Y:S01]  /*65f0*/  @P5 SEL R39, RZ, 0x1, !P1 ;  /* 0x00000001ff275807 */ /* 0x002fe20004800000 */
[----:B---3--:R-:W-:Y:S06]  /*6600*/  @!P5 BRA `(.L_x_111) ;  /* 0x000000000058d947 */ /* 0x008fec0003800000 */
[C---:B------:R-:W-:Y:S01]  /*6610*/  VIADD R0, R82.reuse, 0x200 ;  /* 0x0000020052007836 */ /* 0x040fe20000000000 */
[----:B------:R-:W-:Y:S01]  /*6620*/  LOP3.LUT P5, RZ, R65, 0x40, RZ, 0xc0, !PT ;  /* 0x0000004041ff7812 */ /* 0x000fe200078ac0ff */
[----:B------:R-:W-:Y:S01]  /*6630*/  BSSY B0, `(.L_x_112) ;  /* 0x000000e000007945 */ /* 0x000fe20003800000 */
[----:B------:R-:W-:Y:S01]  /*6640*/  ISETP.NE.AND P2, PT, R39, RZ, PT ;  /* 0x000000ff2700720c */ /* 0x000fe20003f45270 */
[----:B------:R-:W-:Y:S01]  /*6650*/  @P4 VIADD R2, R82, 0x210 ;  /* 0x0000021052024836 */ /* 0x000fe20000000000 */
[----:B------:R-:W-:Y:S01]  /*6660*/  PLOP3.LUT P1, PT, PT, PT, PT, 0x8, 0x80 ;  /* 0x000000000080781c */ /* 0x000fe20003f2e170 */
[----:B------:R-:W-:Y:S01]  /*6670*/  IMAD.MOV.U32 R51, RZ, RZ, RZ ;  /* 0x000000ffff337224 */ /* 0x000fe200078e00ff */
[----:B------:R-:W-:Y:S02]  /*6680*/  @P4 PLOP3.LUT P1, PT, P5, PT, PT, 0x80, 0x8 ;  /* 0x000000000008481c */ /* 0x000fe40002f2f070 */
[----:B------:R-:W-:Y:S02]  /*6690*/  CS2R R48, SRZ ;  /* 0x0000000000307805 */ /* 0x000fe4000001ff00 */
[----:B------:R-:W-:Y:S02]  /*66a0*/  CS2R R42, SRZ ;  /* 0x00000000002a7805 */ /* 0x000fe4000001ff00 */
[----:B------:R-:W-:Y:S07]  /*66b0*/  CS2R R40, SRZ ;  /* 0x0000000000287805 */ /* 0x000fee000001ff00 */
[----:B------:R-:W-:Y:S01]  /*66c0*/  @P1 VIADD R2, R0, 0xfffffff0 ;  /* 0xfffffff000021836 */ /* 0x000fe20000000000 */
[----:B------:R-:W-:Y:S06]  /*66d0*/  @P2 BRA `(.L_x_113) ;  /* 0x00000000000c2947 */ /* 0x000fec0003800000 */
[----:B------:R-:W-:Y:S04]  /*66e0*/  SHF.L.U32 R5, R71, 0x1f, RZ ;  /* 0x0000001f47057819 */ /* 0x000fe800000006ff */
[----:B------:R-:W1:Y:S02]  /*66f0*/  SYNCS.PHASECHK.TRANS64.TRYWAIT P1, [UR48+0x60], R5 ;  /* 0x00006005ff0075a7 */ /* 0x000e640008021130 */
[----:B-1----:R-:W-:Y:S05]  /*6700*/  @!P1 BRA `(.L_x_114) ;  /* 0x0000003000649947 */ /* 0x002fea0003800000 */
.L_x_113:
[----:B------:R-:W-:Y:S05]  /*6710*/  BSYNC B0 ;  /* 0x0000000000007941 */ /* 0x000fea0003800000 */
.L_x_112:
[----:B------:R-:W-:Y:S01]  /*6720*/  ISETP.NE.AND P1, PT, R80, RZ, PT ;  /* 0x000000ff5000720c */ /* 0x000fe20003f25270 */
[----:B------:R-:W-:Y:S11]  /*6730*/  HFMA2 R38, -RZ, RZ, 0, 5.9604644775390625e-08 ;  /* 0x00000001ff267431 */ /* 0x000ff600000001ff */
[----:B------:R-:W-:Y:S01]  /*6740*/  @!UPT UIADD3 URZ, UPT, UPT, URZ, URZ, URZ ;  /* 0x000000fffffff290 */ /* 0x000fe2000fffe0ff */
[----:B------:R3:W1:Y:S04]  /*6750*/  @P1 LDS.128 R48, [R2] ;  /* 0x0000000002301984 */ /* 0x0006680000000c00 */
[----:B------:R3:W1:Y:S02]  /*6760*/  @P1 LDS.128 R40, [R77+UR48+0x200] ;  /* 0x000200304d281984 */ /* 0x0006640008000c00 */
.L_x_111:
[----:B------:R-:W-:Y:S05]  /*6770*/  BSYNC B1 ;  /* 0x0000000000017941 */ /* 0x000fea0003800000 */
.L_x_110:
[----:B-1----:R-:W-:Y:S04]  /*6780*/  SHF.R.U32.HI R5, RZ, 0x15, R34 ;  /* 0x00000015ff057819 */ /* 0x002fe80000011622 */
[----:B------:R-:W-:Y:S01]  /*6790*/  LOP3.LUT P1, RZ, R5, 0x3, R66, 0x48, !PT ;  /* 0x0000000305ff7812 */ /* 0x000fe20007824842 */
[----:B------:R-:W-:Y:S01]  /*67a0*/  @!UPT UIADD3 URZ, UPT, UPT, URZ, URZ, URZ ;  /* 0x000000fffffff290 */ /* 0x000fe2000fffe0ff */
[----:B----4-:R-:W-:Y:S11]  /*67b0*/  @P0 BRA `(.L_x_115) ;  /* 0x0000000000080947 */ /* 0x010ff60003800000 */
[----:B------:R-:W1:Y:S02]  /*67c0*/  SYNCS.PHASECHK.TRANS64.TRYWAIT P0, [R74+URZ+0xd0], R3 ;  /* 0x0000d0034a0075a7 */ /* 0x000e6400080011ff */
[----:B-1----:R-:W-:Y:S05]  /*67d0*/  @!P0 BRA `(.L_x_116) ;  /* 0x0000003000488947 */ /* 0x002fea0003800000 */
.L_x_115:
[----:B------:R-:W-:Y:S05]  /*67e0*/  @!P1 BRA `(.L_x_117) ;  /* 0x0000000000409947 */ /* 0x000fea0003800000 */
[----:B------:R-:W4:Y:S01]  /*67f0*/  LDCU.64 UR8, c[0x4][0x70] ;  /* 0x01000e00ff0877ac */ /* 0x000f220008000a00 */
[----:B-1----:R-:W-:Y:S01]  /*6800*/  MOV R3, 0x0 ;  /* 0x0000000000037802 */ /* 0x002fe20000000f00 */
[----:B------:R-:W-:Y:S02]  /*6810*/  HFMA2 R12, -RZ, RZ, 0, 5.9604644775390625e-08 ;  /* 0x00000001ff0c7431 */ /* 0x000fe400000001ff */
[----:B------:R-:W-:Y:S02]  /*6820*/  IMAD.MOV.U32 R8, RZ, RZ, 0x192 ;  /* 0x00000192ff087424 */ /* 0x000fe400078e00ff */
[----:B------:R-:W-:Y:S01]  /*6830*/  IMAD.MOV.U32 R13, RZ, RZ, RZ ;  /* 0x000000ffff0d7224 */ /* 0x000fe200078e00ff */
[----:B------:R-:W1:Y:S01]  /*6840*/  LDCU.64 UR6, c[0x4][0x78] ;  /* 0x01000f00ff0677ac */ /* 0x000e620008000a00 */
[----:B---3--:R-:W3:Y:S01]  /*6850*/  LDC.64 R2, c[0x4][R3] ;  /* 0x0100000003027b82 */ /* 0x008ee20000000a00 */
[----:B------:R-:W5:Y:S01]  /*6860*/  LDCU.64 UR4, c[0x4][0x10] ;  /* 0x01000200ff0477ac */ /* 0x000f620008000a00 */
[----:B----4-:R-:W-:Y:S01]  /*6870*/  MOV R5, UR9 ;  /* 0x0000000900057c02 */ /* 0x010fe20008000f00 */
[----:B------:R-:W-:Y:S01]  /*6880*/  IMAD.U32 R4, RZ, RZ, UR8 ;  /* 0x00000008ff047e24 */ /* 0x000fe2000f8e00ff */
[----:B-1----:R-:W-:Y:S01]  /*6890*/  MOV R7, UR7 ;  /* 0x0000000700077c02 */ /* 0x002fe20008000f00 */
[----:B------:R-:W-:Y:S01]  /*68a0*/  IMAD.U32 R6, RZ, RZ, UR6 ;  /* 0x00000006ff067e24 */ /* 0x000fe2000f8e00ff */
[----:B-----5:R-:W-:Y:S01]  /*68b0*/  MOV R11, UR5 ;  /* 0x00000005000b7c02 */ /* 0x020fe20008000f00 */
[----:B------:R-:W-:Y:S02]  /*68c0*/  IMAD.U32 R10, RZ, RZ, UR4 ;  /* 0x00000004ff0a7e24 */ /* 0x000fe4000f8e00ff */
[----:B------:R-:W-:Y:S07]  /*68d0*/  LEPC R20, `(.L_x_117) ;  /* 0x000000001014794e */ /* 0x000fee0000000000 */
[----:B--23--:R-:W-:Y:S05]  /*68e0*/  CALL.ABS.NOINC R2 ;  /* 0x0000000002007343 */ /* 0x00cfea0003c00000 */
.L_x_117:
[----:B------:R-:W-:Y:S01]  /*68f0*/  SHF.L.U32 R20, R40, 0x10, RZ ;  /* 0x0000001028147819 */ /* 0x000fe200000006ff */
[----:B------:R-:W-:Y:S05]  /*6900*/  WARPSYNC.ALL ;  /* 0x0000000000007948 */ /* 0x000fea0003800000 */
[----:B------:R-:W-:Y:S01]  /*6910*/  R2UR UR4, R34 ;  /* 0x00000000220472ca */ /* 0x000fe200000e0000 */
[----:B------:R-:W-:Y:S01]  /*6920*/  BSSY.RECONVERGENT B0, `(.L_x_118) ;  /* 0x0000056000007945 */ /* 0x000fe20003800200 */
[----:B------:R-:W-:Y:S02]  /*6930*/  LOP3.LUT R21, R40, 0xffff0000, RZ, 0xc0, !PT ;  /* 0xffff000028157812 */ /* 0x000fe400078ec0ff */
[----:B------:R-:W-:Y:S02]  /*6940*/  LOP3.LUT R36, R41, 0xffff0000, RZ, 0xc0, !PT ;  /* 0xffff000029247812 */ /* 0x000fe400078ec0ff */
[----:B------:R-:W-:Y:S02]  /*6950*/  SHF.L.U32 R37, R43, 0x10, RZ ;  /* 0x000000102b257819 */ /* 0x000fe400000006ff */
[----:B------:R-:W-:Y:S02]  /*6960*/  MOV R81, 0x10 ;  /* 0x0000001000517802 */ /* 0x000fe40000000f00 */
[----:B------:R-:W-:Y:S02]  /*6970*/  LOP3.LUT P6, RZ, R65, 0x40, RZ, 0xc0, !PT ;  /* 0x0000004041ff7812 */ /* 0x000fe400078cc0ff */
[----:B------:R-:W-:Y:S01]  /*6980*/  ISETP.NE.AND P0, PT, R72, RZ, PT ;  /* 0x000000ff4800720c */ /* 0x000fe20003f05270 */
[----:B------:R-:W2:Y:S01]  /*6990*/  LDTM.x16 R4, tmem[UR4] ;  /* 0x00000004000479ee */ /* 0x000ea20008240000 */
[----:B------:R-:W-:Y:S04]  /*69a0*/  SEL R81, R81, 0xfffffff0, !P6 ;  /* 0xfffffff051517807 */ /* 0x000fe80007000000 */
[----:B------:R-:W-:Y:S01]  /*69b0*/  IADD3 R79, PT, PT, R82, R81, RZ ;  /* 0x00000051524f7210 */ /* 0x000fe20007ffe0ff */
[C---:B--2---:R-:W-:Y:S01]  /*69c0*/  FMUL R0, R32.reuse, R4 ;  /* 0x0000000420007220 */ /* 0x044fe20000400000 */
[C---:B---3--:R-:W-:Y:S01]  /*69d0*/  FMUL R2, R32.reuse, R5 ;  /* 0x0000000520027220 */ /* 0x048fe20000400000 */
[C---:B-1----:R-:W-:Y:S01]  /*69e0*/  FMUL R3, R32.reuse, R6 ;  /* 0x0000000620037220 */ /* 0x042fe20000400000 */
[----:B------:R-:W-:Y:S01]  /*69f0*/  FMUL R7, R32, R7 ;  /* 0x0000000720077220 */ /* 0x000fe20000400000 */
[----:B------:R-:W-:Y:S01]  /*6a00*/  FFMA R0, R35, R20, R0 ;  /* 0x0000001423007223 */ /* 0x000fe20000000000 */
[----:B------:R-:W-:Y:S01]  /*6a10*/  SHF.L.U32 R20, R41, 0x10, RZ ;  /* 0x0000001029147819 */ /* 0x000fe200000006ff */
[C---:B------:R-:W-:Y:S01]  /*6a20*/  FFMA R2, R35.reuse, R21, R2 ;  /* 0x0000001523027223 */ /* 0x040fe20000000002 */
[----:B------:R-:W-:Y:S01]  /*6a30*/  SHF.L.U32 R21, R42, 0x10, RZ ;  /* 0x000000102a157819 */ /* 0x000fe200000006ff */
[C---:B------:R-:W-:Y:S01]  /*6a40*/  FMUL R4, R32.reuse, R8 ;  /* 0x0000000820047220 */ /* 0x040fe20000400000 */
[----:B------:R-:W-:Y:S01]  /*6a50*/  FMUL R5, R32, R9 ;  /* 0x0000000920057220 */ /* 0x000fe20000400000 */
[C---:B------:R-:W-:Y:S01]  /*6a60*/  FFMA R3, R35.reuse, R20, R3 ;  /* 0x0000001423037223 */ /* 0x040fe20000000003 */
[----:B------:R-:W-:Y:S01]  /*6a70*/  LOP3.LUT R20, R42, 0xffff0000, RZ, 0xc0, !PT ;  /* 0xffff00002a147812 */ /* 0x000fe200078ec0ff */
[----:B------:R-:W-:Y:S01]  /*6a80*/  FFMA R7, R35, R36, R7 ;  /* 0x0000002423077223 */ /* 0x000fe20000000007 */
[----:B------:R-:W-:Y:S01]  /*6a90*/  LOP3.LUT R36, R43, 0xffff0000, RZ, 0xc0, !PT ;  /* 0xffff00002b247812 */ /* 0x000fe200078ec0ff */
[----:B------:R-:W-:Y:S01]  /*6aa0*/  FMUL R6, R32, R10 ;  /* 0x0000000a20067220 */ /* 0x000fe20000400000 */
[----:B------:R-:W-:Y:S01]  /*6ab0*/  F2FP.BF16.F32.PACK_AB R44, R2, R0 ;  /* 0x00000000022c723e */ /* 0x000fe200000010ff */
[----:B------:R-:W-:Y:S01]  /*6ac0*/  FMUL R11, R32, R11 ;  /* 0x0000000b200b7220 */ /* 0x000fe20000400000 */
[----:B------:R-:W-:Y:S01]  /*6ad0*/  F2FP.BF16.F32.PACK_AB R45, R7, R3 ;  /* 0x00000003072d723e */ /* 0x000fe200000010ff */
[C---:B------:R-:W-:Y:S01]  /*6ae0*/  FFMA R4, R35.reuse, R21, R4 ;  /* 0x0000001523047223 */ /* 0x040fe20000000004 */
[C---:B------:R-:W-:Y:S01]  /*6af0*/  FFMA R5, R35.reuse, R20, R5 ;  /* 0x0000001423057223 */ /* 0x040fe20000000005 */
[C---:B------:R-:W-:Y:S01]  /*6b00*/  FFMA R6, R35.reuse, R37, R6 ;  /* 0x0000002523067223 */ /* 0x040fe20000000006 */
[----:B------:R-:W-:Y:S01]  /*6b10*/  SHF.L.U32 R20, R48, 0x10, RZ ;  /* 0x0000001030147819 */ /* 0x000fe200000006ff */
[----:B------:R-:W-:Y:S01]  /*6b20*/  FFMA R11, R35, R36, R11 ;  /* 0x00000024230b7223 */ /* 0x000fe2000000000b */
[----:B------:R-:W-:Y:S01]  /*6b30*/  FMUL R8, R32, R12 ;  /* 0x0000000c20087220 */ /* 0x000fe20000400000 */
[----:B------:R-:W-:Y:S01]  /*6b40*/  LOP3.LUT R36, R48, 0xffff0000, RZ, 0xc0, !PT ;  /* 0xffff000030247812 */ /* 0x000fe200078ec0ff */
[C---:B------:R-:W-:Y:S01]  /*6b50*/  FMUL R9, R32.reuse, R13 ;  /* 0x0000000d20097220 */ /* 0x040fe20000400000 */
[----:B------:R-:W-:Y:S01]  /*6b60*/  SHF.L.U32 R21, R49, 0x10, RZ ;  /* 0x0000001031157819 */ /* 0x000fe200000006ff */
[C---:B------:R-:W-:Y:S01]  /*6b70*/  FMUL R10, R32.reuse, R14 ;  /* 0x0000000e200a7220 */ /* 0x040fe20000400000 */
[----:B------:R-:W-:Y:S01]  /*6b80*/  FFMA R8, R35, R20, R8 ;  /* 0x0000001423087223 */ /* 0x000fe20000000008 */
[----:B------:R-:W-:Y:S01]  /*6b90*/  LOP3.LUT R20, R49, 0xffff0000, RZ, 0xc0, !PT ;  /* 0xffff000031147812 */ /* 0x000fe200078ec0ff */
[C---:B------:R-:W-:Y:S01]  /*6ba0*/  FFMA R9, R35.reuse, R36, R9 ;  /* 0x0000002423097223 */ /* 0x040fe20000000009 */
[----:B------:R-:W-:Y:S01]  /*6bb0*/  FMUL R15, R32, R15 ;  /* 0x0000000f200f7220 */ /* 0x000fe20000400000 */
[C---:B------:R-:W-:Y:S01]  /*6bc0*/  FFMA R10, R35.reuse, R21, R10 ;  /* 0x00000015230a7223 */ /* 0x040fe2000000000a */
[----:B------:R-:W-:Y:S01]  /*6bd0*/  SHF.L.U32 R21, R50, 0x10, RZ ;  /* 0x0000001032157819 */ /* 0x000fe200000006ff */
[----:B------:R-:W-:Y:S01]  /*6be0*/  FMUL R12, R32, R16 ;  /* 0x00000010200c7220 */ /* 0x000fe20000400000 */
[----:B------:R-:W-:Y:S01]  /*6bf0*/  LOP3.LUT R36, R50, 0xffff0000, RZ, 0xc0, !PT ;  /* 0xffff000032247812 */ /* 0x000fe200078ec0ff */
[----:B------:R-:W-:Y:S01]  /*6c00*/  FFMA R15, R35, R20, R15 ;  /* 0x00000014230f7223 */ /* 0x000fe2000000000f */
[C---:B------:R-:W-:Y:S01]  /*6c10*/  FMUL R13, R32.reuse, R17 ;  /* 0x00000011200d7220 */ /* 0x040fe20000400000 */
[C---:B------:R-:W-:Y:S01]  /*6c20*/  SHF.L.U32 R37, R51.reuse, 0x10, RZ ;  /* 0x0000001033257819 */ /* 0x040fe200000006ff */
[C---:B------:R-:W-:Y:S01]  /*6c30*/  FMUL R14, R32.reuse, R18 ;  /* 0x00000012200e7220 */ /* 0x040fe20000400000 */
[----:B------:R-:W-:Y:S01]  /*6c40*/  LOP3.LUT R20, R51, 0xffff0000, RZ, 0xc0, !PT ;  /* 0xffff000033147812 */ /* 0x000fe200078ec0ff */
[----:B------:R-:W-:Y:S01]  /*6c50*/  FMUL R19, R32, R19 ;  /* 0x0000001320137220 */ /* 0x000fe20000400000 */
[----:B------:R-:W-:Y:S01]  /*6c60*/  F2FP.BF16.F32.PACK_AB R46, R5, R4 ;  /* 0x00000004052e723e */ /* 0x000fe200000010ff */
[----:B------:R-:W-:Y:S01]  /*6c70*/  FFMA R12, R35, R21, R12 ;  /* 0x00000015230c7223 */ /* 0x000fe2000000000c */
[----:B------:R-:W-:Y:S01]  /*6c80*/  F2FP.BF16.F32.PACK_AB R47, R11, R6 ;  /* 0x000000060b2f723e */ /* 0x000fe200000010ff */
[C---:B------:R-:W-:Y:S01]  /*6c90*/  FFMA R13, R35.reuse, R36, R13 ;  /* 0x00000024230d7223 */ /* 0x040fe2000000000d */
[C---:B------:R-:W-:Y:S01]  /*6ca0*/  FFMA R14, R35.reuse, R37, R14 ;  /* 0x00000025230e7223 */ /* 0x040fe2000000000e */
[----:B------:R-:W-:Y:S01]  /*6cb0*/  FFMA R19, R35, R20, R19 ;  /* 0x0000001423137223 */ /* 0x000fe20000000013 */
[----:B------:R-:W-:Y:S01]  /*6cc0*/  F2FP.BF16.F32.PACK_AB R84, R9, R8 ;  /* 0x000000080954723e */ /* 0x000fe200000010ff */
[----:B------:R1:W-:Y:S01]  /*6cd0*/  STS.128 [R77+UR48+0x200], R44 ;  /* 0x0002002c4d007988 */ /* 0x0003e20008000c30 */
[----:B------:R-:W-:Y:S02]  /*6ce0*/  F2FP.BF16.F32.PACK_AB R85, R15, R10 ;  /* 0x0000000a0f55723e */ /* 0x000fe400000010ff */
[----:B------:R-:W-:Y:S02]  /*6cf0*/  F2FP.BF16.F32.PACK_AB R86, R13, R12 ;  /* 0x0000000c0d56723e */ /* 0x000fe400000010ff */
[----:B------:R-:W-:Y:S05]  /*6d00*/  F2FP.BF16.F32.PACK_AB R87, R19, R14 ;  /* 0x0000000e1357723e */ /* 0x000fea00000010ff */
[----:B------:R1:W-:Y:S01]  /*6d10*/  STS.128 [R79+0x200], R84 ;  /* 0x000200544f007388 */ /* 0x0003e20000000c00 */
[----:B------:R-:W-:Y:S01]  /*6d20*/  @!PT LDS RZ, [RZ] ;  /* 0x00000000fffff984 */ /* 0x000fe20000000800 */
[----:B------:R-:W-:Y:S01]  /*6d30*/  @!PT LDS RZ, [RZ] ;  /* 0x00000000fffff984 */ /* 0x000fe20000000800 */
[----:B------:R-:W-:Y:S01]  /*6d40*/  @!PT LDS RZ, [RZ] ;  /* 0x00000000fffff984 */ /* 0x000fe20000000800 */
[----:B------:R-:W-:Y:S01]  /*6d50*/  @!PT LDS RZ, [RZ] ;  /* 0x00000000fffff984 */ /* 0x000fe20000000800 */
[----:B------:R2:W-:Y:S07]  /*6d60*/  MEMBAR.ALL.CTA ;  /* 0x0000000000007992 */ /* 0x0005ee0000008000 */
[----:B--2---:R-:W2:Y:S02]  /*6d70*/  FENCE.VIEW.ASYNC.S ;  /* 0x00000000000073c6 */ /* 0x004ea40000000000 */
[----:B--2---:R-:W-:Y:S06]  /*6d80*/  BAR.SYNC.DEFER_BLOCKING 0x1, 0x80 ;  /* 0x0042000000007b1d */ /* 0x004fec0000010000 */
[----:B------:R-:W-:Y:S05]  /*6d90*/  @P0 BRA `(.L_x_119) ;  /* 0x0000000000380947 */ /* 0x000fea0003800000 */
[----:B------:R-:W-:Y:S02]  /*6da0*/  UIADD3 UR4, UPT, UPT, UR48, 0x200, URZ ;  /* 0x0000020030047890 */ /* 0x000fe4000fffe0ff */
[----:B------:R-:W-:Y:S01]  /*6db0*/  UIADD3 UR8, UP0, UPT, UR52, 0x680, URZ ;  /* 0x0000068034087890 */ /* 0x000fe2000ff1e0ff */
[----:B------:R-:W-:Y:S01]  /*6dc0*/  UMOV UR43, UR36 ;  /* 0x00000024002b7c82 */ /* 0x000fe20008000000 */
[----:B------:R-:W-:Y:S02]  /*6dd0*/  UIADD3 UR5, UPT, UPT, UR41, 0x40, URZ ;  /* 0x0000004029057890 */ /* 0x000fe4000fffe0ff */
[----:B------:R-:W-:Y:S01]  /*6de0*/  MOV R67, UR4 ;  /* 0x0000000400437c02 */ /* 0x000fe20008000f00 */
[----:B------:R-:W-:Y:S02]  /*6df0*/  UIADD3.X UR9, UPT, UPT, URZ, UR53, URZ, UP0, !UPT ;  /* 0x00000035ff097290 */ /* 0x000fe400087fe4ff */
[----:B------:R-:W-:Y:S01]  /*6e00*/  UIADD3 UR4, UPT, UPT, UR48, 0xa00, URZ ;  /* 0x00000a0030047890 */ /* 0x000fe2000fffe0ff */
[----:B------:R-:W-:Y:S01]  /*6e10*/  R2UR UR40, R67 ;  /* 0x00000000432872ca */ /* 0x000fe200000e0000 */
[----:B------:R-:W-:Y:S01]  /*6e20*/  UMOV UR6, UR42 ;  /* 0x0000002a00067c82 */ /* 0x000fe20008000000 */
[----:B------:R-:W-:Y:S11]  /*6e30*/  UMOV UR7, UR36 ;  /* 0x0000002400077c82 */ /* 0x000ff60008000000 */
[----:B------:R2:W-:Y:S01]  /*6e40*/  UTMASTG.3D [UR40], [UR8] ;  /* 0x00000028080073b5 */ /* 0x0005e20008010000 */
[----:B------:R2:W-:Y:S01]  /*6e50*/  UTMASTG.3D [UR4], [UR8] ;  /* 0x00000004080073b5 */ /* 0x0005e20008010000 */
[----:B------:R0:W-:Y:S01]  /*6e60*/  UTMACMDFLUSH ;  /* 0x00000000000079b7 */ /* 0x0001e20000000000 */
[----:B--2---:R-:W-:Y:S04]  /*6e70*/  DEPBAR.LE SB0, 0x1 ;  /* 0x000080400000791a */ /* 0x004fe80000000000 */
.L_x_119:
[----:B------:R-:W-:Y:S05]  /*6e80*/  BSYNC.RECONVERGENT B0 ;  /* 0x0000000000007941 */ /* 0x000fea0003800200 */
.L_x_118:
[----:B------:R-:W-:Y:S01]  /*6e90*/  BAR.SYNC.DEFER_BLOCKING 0x1, 0x80 ;  /* 0x0042000000007b1d */ /* 0x000fe20000010000 */
[----:B------:R-:W-:Y:S01]  /*6ea0*/  ISETP.NE.AND P1, PT, R78, RZ, PT ;  /* 0x000000ff4e00720c */ /* 0x000fe20003f25270 */
[----:B------:R-:W-:Y:S01]  /*6eb0*/  UISETP.NE.AND UP0, UPT, UR49, URZ, UPT ;  /* 0x000000ff3100728c */ /* 0x000fe2000bf05270 */
[----:B------:R-:W-:Y:S11]  /*6ec0*/  LEA R3, R38, UR48, 0x3 ;  /* 0x0000003026037c11 */ /* 0x000ff6000f8e18ff */
[----:B------:R-:W-:Y:S01]  /*6ed0*/  @P1 SHF.L.U32 R2, R71, 0x1f, RZ ;  /* 0x0000001f47021819 */ /* 0x000fe200000006ff */
[----:B------:R-:W-:Y:S06]  /*6ee0*/  BRA.U !UP0, `(.L_x_120) ;  /* 0x0000000108247547 */ /* 0x000fec000b800000 */
[----:B------:R-:W-:Y:S01]  /*6ef0*/  IMAD.U32 R5, RZ, RZ, UR51 ;  /* 0x00000033ff057e24 */ /* 0x000fe2000f8e00ff */
[----:B------:R-:W-:Y:S01]  /*6f00*/  MOV R0, UR37 ;  /* 0x0000002500007c02 */ /* 0x000fe20008000f00 */
[----:B------:R-:W-:Y:S03]  /*6f10*/  UIADD3 UR51, UPT, UPT, UR51, 0x1, URZ ;  /* 0x0000000133337890 */ /* 0x000fe6000fffe0ff */
[----:B------:R-:W-:Y:S01]  /*6f20*/  @P1 LEA R5, R5, UR48, 0x3 ;  /* 0x0000003005051c11 */ /* 0x000fe2000f8e18ff */
[----:B------:R-:W-:Y:S04]  /*6f30*/  UISETP.NE.AND UP0, UPT, UR51, 0x4, UPT ;  /* 0x000000043300788c */ /* 0x000fe8000bf05270 */
[----:B------:R-:W-:Y:S01]  /*6f40*/  @P1 VIADD R5, R5, 0x80 ;  /* 0x0000008005051836 */ /* 0x000fe20000000000 */
[----:B------:R-:W-:Y:S04]  /*6f50*/  USEL UR51, UR51, URZ, UP0 ;  /* 0x000000ff33337287 */ /* 0x000fe80008000000 */
[----:B------:R-:W-:Y:S04]  /*6f60*/  @P1 PRMT R0, R0, 0x654, R5 ;  /* 0x0000065400001816 */ /* 0x000fe80000000005 */
[----:B------:R2:W-:Y:S04]  /*6f70*/  @P1 SYNCS.ARRIVE.TRANS64.RED.A1T0 RZ, [R0+URZ], RZ ;  /* 0x000000ff00ff19a7 */ /* 0x0005e800081004ff */
.L_x_120:
[----:B------:R-:W3:Y:S01]  /*6f80*/  @P1 SYNCS.PHASECHK.TRANS64.TRYWAIT P0, [R3+URZ+0x60], R2 ;  /* 0x00006002030015a7 */ /* 0x000ee200080011ff */
[----:B------:R-:W-:Y:S01]  /*6f90*/  BSSY B1, `(.L_x_121) ;  /* 0x0000012000017945 */ /* 0x000fe20003800000 */
[----:B---3--:R-:W-:Y:S03]  /*6fa0*/  @P1 SEL R39, RZ, 0x1, !P0 ;  /* 0x00000001ff271807 */ /* 0x008fe60004000000 */
[----:B------:R-:W-:Y:S05]  /*6fb0*/  @!P1 BRA `(.L_x_122) ;  /* 0x00000000003c9947 */ /* 0x000fea0003800000 */
[----:B------:R-:W-:Y:S01]  /*6fc0*/  ISETP.NE.AND P1, PT, R80, RZ, PT ;  /* 0x000000ff5000720c */ /* 0x000fe20003f25270 */
[----:B------:R-:W-:Y:S01]  /*6fd0*/  BSSY B0, `(.L_x_123) ;  /* 0x0000009000007945 */ /* 0x000fe20003800000 */
[----:B------:R-:W-:Y:S11]  /*6fe0*/  ISETP.NE.AND P0, PT, R39, RZ, PT ;  /* 0x000000ff2700720c */ /* 0x000ff60003f05270 */
[----:B------:R-:W-:Y:S05]  /*6ff0*/  @P1 IMAD R4, R38, 0x1000, R77 ;  /* 0x0000100026041824 */ /* 0x000fea00078e024d */
[----:B------:R-:W-:Y:S05]  /*7000*/  @P1 IADD3 R2, PT, PT, R4, UR48, RZ ;  /* 0x0000003004021c10 */ /* 0x000fea000fffe0ff */
[----:B------:R-:W-:Y:S01]  /*7010*/  @P1 IMAD.IADD R2, R81, 0x1, R2 ;  /* 0x0000000151021824 */ /* 0x000fe200078e0202 */
[----:B------:R-:W-:Y:S06]  /*7020*/  @P0 BRA `(.L_x_124) ;  /* 0x00000000000c0947 */ /* 0x000fec0003800000 */
[----:B--2---:R-:W-:Y:S04]  /*7030*/  SHF.L.U32 R0, R71, 0x1f, RZ ;  /* 0x0000001f47007819 */ /* 0x004fe800000006ff */
[----:B------:R-:W2:Y:S02]  /*7040*/  SYNCS.PHASECHK.TRANS64.TRYWAIT P0, [R3+URZ+0x60], R0 ;  /* 0x00006000030075a7 */ /* 0x000ea400080011ff */
[----:B--2---:R-:W-:Y:S05]  /*7050*/  @!P0 BRA `(.L_x_125) ;  /* 0x00000028003c8947 */ /* 0x004fea0003800000 */
.L_x_124:
[----:B------:R-:W-:Y:S05]  /*7060*/  BSYNC B0 ;  /* 0x0000000000007941 */ /* 0x000fea0003800000 */
.L_x_123:
[----:B------:R-:W-:Y:S02]  /*7070*/  ISETP.NE.AND P0, PT, R80, RZ, PT ;  /* 0x000000ff5000720c */ /* 0x000fe40003f05270 */
[----:B------:R-:W-:Y:S11]  /*7080*/  IADD3 R38, PT, PT, R38, 0x1, RZ ;  /* 0x0000000126267810 */ /* 0x000ff60007ffe0ff */
[----:B------:R3:W4:Y:S04]  /*7090*/  @P0 LDS.128 R40, [R4+UR48+0x200] ;  /* 0x0002003004280984 */ /* 0x0007280008000c00 */
[----:B------:R3:W1:Y:S02]  /*70a0*/  @P0 LDS.128 R48, [R2+0x200] ;  /* 0x0002000002300984 */ /* 0x0006640000000c00 */
.L_x_122:
[----:B------:R-:W-:Y:S05]  /*70b0*/  BSYNC B1 ;  /* 0x0000000000017941 */ /* 0x000fea0003800000 */
.L_x_121:
[----:B--2---:R-:W-:Y:S05]  /*70c0*/  VIADD R3, R34, 0x10 ;  /* 0x0000001022037836 */ /* 0x004fea0000000000 */
[----:B------:R-:W-:Y:S04]  /*70d0*/  SHF.R.U32.HI R3, RZ, 0x15, R3 ;  /* 0x00000015ff037819 */ /* 0x000fe80000011603 */
[----:B------:R-:W-:Y:S11]  /*70e0*/  LOP3.LUT P0, RZ, R3, 0x3, R66, 0x48, !PT ;  /* 0x0000000303ff7812 */ /* 0x000ff60007804842 */
[----:B------:R-:W-:Y:S02]  /*70f0*/  @!UPT UIADD3 URZ, UPT, UPT, URZ, URZ, URZ ;  /* 0x000000fffffff290 */ /* 0x000fe4000fffe0ff */
[----:B------:R-:W-:Y:S05]  /*7100*/  @!P0 BRA `(.L_x_126) ;  /* 0x0000000000408947 */ /* 0x000fea0003800000 */
[----:B------:R-:W2:Y:S01]  /*7110*/  LDCU.64 UR8, c[0x4][0x70] ;  /* 0x01000e00ff0877ac */ /* 0x000ea20008000a00 */
[----:B------:R-:W-:Y:S01]  /*7120*/  MOV R3, 0x0 ;  /* 0x0000000000037802 */ /* 0x000fe20000000f00 */
[----:B------:R-:W-:Y:S02]  /*7130*/  HFMA2 R12, -RZ, RZ, 0, 5.9604644775390625e-08 ;  /* 0x00000001ff0c7431 */ /* 0x000fe400000001ff */
[----:B------:R-:W-:Y:S02]  /*7140*/  IMAD.MOV.U32 R8, RZ, RZ, 0x192 ;  /* 0x00000192ff087424 */ /* 0x000fe400078e00ff */
[----:B------:R-:W-:Y:S01]  /*7150*/  IMAD.MOV.U32 R13, RZ, RZ, RZ ;  /* 0x000000ffff0d7224 */ /* 0x000fe200078e00ff */
[----:B------:R-:W5:Y:S01]  /*7160*/  LDCU.64 UR6, c[0x4][0x78] ;  /* 0x01000f00ff0677ac */ /* 0x000f620008000a00 */
[----:B---3--:R-:W3:Y:S01]  /*7170*/  LDC.64 R2, c[0x4][R3] ;  /* 0x0100000003027b82 */ /* 0x008ee20000000a00 */
[----:B------:R-:W4:Y:S01]  /*7180*/  LDCU.64 UR4, c[0x4][0x10] ;  /* 0x01000200ff0477ac */ /* 0x000f220008000a00 */
[----:B--2---:R-:W-:Y:S01]  /*7190*/  MOV R5, UR9 ;  /* 0x0000000900057c02 */ /* 0x004fe20008000f00 */
[----:B------:R-:W-:Y:S01]  /*71a0*/  IMAD.U32 R4, RZ, RZ, UR8 ;  /* 0x00000008ff047e24 */ /* 0x000fe2000f8e00ff */
[----:B-----5:R-:W-:Y:S01]  /*71b0*/  MOV R7, UR7 ;  /* 0x0000000700077c02 */ /* 0x020fe20008000f00 */
[----:B------:R-:W-:Y:S01]  /*71c0*/  IMAD.U32 R6, RZ, RZ, UR6 ;  /* 0x00000006ff067e24 */ /* 0x000fe2000f8e00ff */
[----:B----4-:R-:W-:Y:S01]  /*71d0*/  MOV R11, UR5 ;  /* 0x00000005000b7c02 */ /* 0x010fe20008000f00 */
[----:B------:R-:W-:Y:S02]  /*71e0*/  IMAD.U32 R10, RZ, RZ, UR4 ;  /* 0x00000004ff0a7e24 */ /* 0x000fe4000f8e00ff */
[----:B------:R-:W-:Y:S07]  /*71f0*/  LEPC R20, `(.L_x_126) ;  /* 0x000000001014794e */ /* 0x000fee0000000000 */
[----:B-1-3--:R-:W-:Y:S05]  /*7200*/  CALL.ABS.NOINC R2 ;  /* 0x0000000002007343 */ /* 0x00afea0003c00000 */
.L_x_126:
[----:B----4-:R-:W-:Y:S01]  /*7210*/  SHF.L.U32 R20, R40, 0x10, RZ ;  /* 0x0000001028147819 */ /* 0x010fe200000006ff */
[----:B------:R-:W-:Y:S05]  /*7220*/  WARPSYNC.ALL ;  /* 0x0000000000007948 */ /* 0x000fea0003800000 */
[----:B------:R-:W-:Y:S01]  /*7230*/  R2UR UR4, R34 ;  /* 0x00000000220472ca */ /* 0x000fe200000e0000 */
[----:B------:R-:W-:Y:S01]  /*7240*/  BSSY.RECONVERGENT B0, `(.L_x_127) ;  /* 0x000005a000007945 */ /* 0x000fe20003800200 */
[----:B------:R-:W-:Y:S02]  /*7250*/  LOP3.LUT R21, R40, 0xffff0000, RZ, 0xc0, !PT ;  /* 0xffff000028157812 */ /* 0x000fe400078ec0ff */
[----:B------:R-:W-:Y:S02]  /*7260*/  LOP3.LUT R36, R41, 0xffff0000, RZ, 0xc0, !PT ;  /* 0xffff000029247812 */ /* 0x000fe400078ec0ff */
[----:B-1----:R-:W-:Y:S02]  /*7270*/  SHF.L.U32 R37, R48, 0x10, RZ ;  /* 0x0000001030257819 */ /* 0x002fe400000006ff */
[----:B------:R-:W-:Y:S02]  /*7280*/  ISETP.NE.AND P6, PT, R78, RZ, PT ;  /* 0x000000ff4e00720c */ /* 0x000fe40003fc5270 */
[----:B------:R-:W-:Y:S02]  /*7290*/  ISETP.NE.AND P0, PT, R72, RZ, PT ;  /* 0x000000ff4800720c */ /* 0x000fe40003f05270 */
[----:B------:R-:W-:Y:S01]  /*72a0*/  MOV R82, UR51 ;  /* 0x0000003300527c02 */ /* 0x000fe20008000f00 */
[----:B---3--:R-:W1:Y:S01]  /*72b0*/  LDTM.x16 R4, tmem[UR4+0x10] ;  /* 0x00001004000479ee */ /* 0x008e620008240000 */
[----:B------:R-:W-:Y:S07]  /*72c0*/  MOV R83, UR37 ;  /* 0x0000002500537c02 */ /* 0x000fee0008000f00 */
[----:B------:R-:W-:Y:S02]  /*72d0*/  @P6 LEA R82, R82, UR48, 0x3 ;  /* 0x0000003052526c11 */ /* 0x000fe4000f8e18ff */
[----:B------:R-:W-:Y:S02]  /*72e0*/  @P6 SHF.L.U32 R88, R71, 0x1f, RZ ;  /* 0x0000001f47586819 */ /* 0x000fe400000006ff */
[----:B------:R-:W-:Y:S04]  /*72f0*/  @P6 IADD3 R82, PT, PT, R82, 0x80, RZ ;  /* 0x0000008052526810 */ /* 0x000fe80007ffe0ff */
[----:B------:R-:W-:Y:S02]  /*7300*/  @P6 PRMT R82, R83, 0x654, R82 ;  /* 0x0000065453526816 */ /* 0x000fe40000000052 */
[----:B------:R-:W-:Y:S01]  /*7310*/  LEA R83, R38, UR48, 0x3 ;  /* 0x0000003026537c11 */ /* 0x000fe2000f8e18ff */
[C---:B-1----:R-:W-:Y:S01]  /*7320*/  FMUL R0, R32.reuse, R4 ;  /* 0x0000000420007220 */ /* 0x042fe20000400000 */
[C---:B------:R-:W-:Y:S01]  /*7330*/  FMUL R2, R32.reuse, R5 ;  /* 0x0000000520027220 */ /* 0x040fe20000400000 */
[C---:B------:R-:W-:Y:S01]  /*7340*/  FMUL R3, R32.reuse, R6 ;  /* 0x0000000620037220 */ /* 0x040fe20000400000 */
[C---:B------:R-:W-:Y:S01]  /*7350*/  FMUL R7, R32.reuse, R7 ;  /* 0x0000000720077220 */ /* 0x040fe20000400000 */
[----:B------:R-:W-:Y:S01]  /*7360*/  FFMA R0, R35, R20, R0 ;  /* 0x0000001423007223 */ /* 0x000fe20000000000 */
[----:B------:R-:W-:Y:S01]  /*7370*/  SHF.L.U32 R20, R41, 0x10, RZ ;  /* 0x0000001029147819 */ /* 0x000fe200000006ff */
[----:B------:R-:W-:Y:S01]  /*7380*/  FFMA R2, R35, R21, R2 ;  /* 0x0000001523027223 */ /* 0x000fe20000000002 */
[----:B------:R-:W-:Y:S01]  /*7390*/  SHF.L.U32 R21, R43, 0x10, RZ ;  /* 0x000000102b157819 */ /* 0x000fe200000006ff */
[C---:B------:R-:W-:Y:S01]  /*73a0*/  FMUL R4, R32.reuse, R8 ;  /* 0x0000000820047220 */ /* 0x040fe20000400000 */
[----:B------:R-:W-:Y:S01]  /*73b0*/  FMUL R5, R32, R9 ;  /* 0x0000000920057220 */ /* 0x000fe20000400000 */
[C---:B------:R-:W-:Y:S01]  /*73c0*/  FFMA R3, R35.reuse, R20, R3 ;  /* 0x0000001423037223 */ /* 0x040fe20000000003 */
[----:B------:R-:W-:Y:S01]  /*73d0*/  SHF.L.U32 R20, R42, 0x10, RZ ;  /* 0x000000102a147819 */ /* 0x000fe200000006ff */
[----:B------:R-:W-:Y:S01]  /*73e0*/  FFMA R7, R35, R36, R7 ;  /* 0x0000002423077223 */ /* 0x000fe20000000007 */
[----:B------:R-:W-:Y:S01]  /*73f0*/  LOP3.LUT R36, R43, 0xffff0000, RZ, 0xc0, !PT ;  /* 0xffff00002b247812 */ /* 0x000fe200078ec0ff */
[----:B------:R-:W-:Y:S01]  /*7400*/  FMUL R6, R32, R10 ;  /* 0x0000000a20067220 */ /* 0x000fe20000400000 */
[----:B------:R-:W-:Y:S01]  /*7410*/  F2FP.BF16.F32.PACK_AB R44, R2, R0 ;  /* 0x00000000022c723e */ /* 0x000fe200000010ff */
[C---:B------:R-:W-:Y:S01]  /*7420*/  FFMA R4, R35.reuse, R20, R4 ;  /* 0x0000001423047223 */ /* 0x040fe20000000004 */
[----:B------:R-:W-:Y:S01]  /*7430*/  LOP3.LUT R20, R42, 0xffff0000, RZ, 0xc0, !PT ;  /* 0xffff00002a147812 */ /* 0x000fe200078ec0ff */
[C---:B------:R-:W-:Y:S01]  /*7440*/  FMUL R11, R32.reuse, R11 ;  /* 0x0000000b200b7220 */ /* 0x040fe20000400000 */
[C---:B------:R-:W-:Y:S01]  /*7450*/  FMUL R8, R32.reuse, R12 ;  /* 0x0000000c20087220 */ /* 0x040fe20000400000 */
[C---:B------:R-:W-:Y:S01]  /*7460*/  FMUL R9, R32.reuse, R13 ;  /* 0x0000000d20097220 */ /* 0x040fe20000400000 */
[----:B------:R-:W-:Y:S01]  /*7470*/  FMUL R10, R32, R14 ;  /* 0x0000000e200a7220 */ /* 0x000fe20000400000 */
[C---:B------:R-:W-:Y:S01]  /*7480*/  FFMA R5, R35.reuse, R20, R5 ;  /* 0x0000001423057223 */ /* 0x040fe20000000005 */
[----:B------:R-:W-:Y:S01]  /*7490*/  LOP3.LUT R20, R48, 0xffff0000, RZ, 0xc0, !PT ;  /* 0xffff000030147812 */ /* 0x000fe200078ec0ff */
[C---:B------:R-:W-:Y:S01]  /*74a0*/  FFMA R6, R35.reuse, R21, R6 ;  /* 0x0000001523067223 */ /* 0x040fe20000000006 */
[C---:B------:R-:W-:Y:S01]  /*74b0*/  FFMA R11, R35.reuse, R36, R11 ;  /* 0x00000024230b7223 */ /* 0x040fe2000000000b */
[----:B------:R-:W-:Y:S01]  /*74c0*/  FFMA R8, R35, R37, R8 ;  /* 0x0000002523087223 */ /* 0x000fe20000000008 */
[----:B------:R-:W-:Y:S01]  /*74d0*/  SHF.L.U32 R21, R49, 0x10, RZ ;  /* 0x0000001031157819 */ /* 0x000fe200000006ff */
[----:B------:R-:W-:Y:S01]  /*74e0*/  FFMA R9, R35, R20, R9 ;  /* 0x0000001423097223 */ /* 0x000fe20000000009 */
[----:B------:R-:W-:Y:S01]  /*74f0*/  LOP3.LUT R20, R49, 0xffff0000, RZ, 0xc0, !PT ;  /* 0xffff000031147812 */ /* 0x000fe200078ec0ff */
[C---:B------:R-:W-:Y:S01]  /*7500*/  FMUL R15, R32.reuse, R15 ;  /* 0x0000000f200f7220 */ /* 0x040fe20000400000 */
[----:B------:R-:W-:Y:S01]  /*7510*/  FMUL R12, R32, R16 ;  /* 0x00000010200c7220 */ /* 0x000fe20000400000 */
[C---:B------:R-:W-:Y:S01]  /*7520*/  FFMA R10, R35.reuse, R21, R10 ;  /* 0x00000015230a7223 */ /* 0x040fe2000000000a */
[C---:B------:R-:W-:Y:S01]  /*7530*/  SHF.L.U32 R21, R50.reuse, 0x10, RZ ;  /* 0x0000001032157819 */ /* 0x040fe200000006ff */
[----:B------:R-:W-:Y:S01]  /*7540*/  FFMA R15, R35, R20, R15 ;  /* 0x00000014230f7223 */ /* 0x000fe2000000000f */
[----:B------:R-:W-:Y:S01]  /*7550*/  LOP3.LUT R20, R50, 0xffff0000, RZ, 0xc0, !PT ;  /* 0xffff000032147812 */ /* 0x000fe200078ec0ff */
        /* <DEDUP_REMOVED lines=8> */
[----:B------:R-:W-:Y:S01]  /*75e0*/  FFMA R13, R35, R20, R13 ;  /* 0x00000014230d7223 */ /* 0x000fe2000000000d */
[----:B------:R-:W-:Y:S01]  /*75f0*/  F2FP.BF16.F32.PACK_AB R47, R11, R6 ;  /* 0x000000060b2f723e */ /* 0x000fe200000010ff */
[C---:B------:R-:W-:Y:S01]  /*7600*/  FFMA R14, R35.reuse, R37, R14 ;  /* 0x00000025230e7223 */ /* 0x040fe2000000000e */
[----:B------:R-:W-:Y:S01]  /*7610*/  FFMA R19, R35, R36, R19 ;  /* 0x0000002423137223 */ /* 0x000fe20000000013 */
[----:B------:R-:W-:Y:S02]  /*7620*/  F2FP.BF16.F32.PACK_AB R84, R9, R8 ;  /* 0x000000080954723e */ /* 0x000fe400000010ff */
        /* <DEDUP_REMOVED lines=13> */
[----:B------:R-:W-:Y:S02]  /*7700*/  UIADD3 UR12, UP0, UPT, UR52, 0x680, URZ ;  /* 0x00000680340c7890 */ /* 0x000fe4000ff1e0ff */
[----:B------:R-:W-:Y:S02]  /*7710*/  UIADD3 UR9, UPT, UPT, UR41, 0x10, URZ ;  /* 0x0000001029097890 */ /* 0x000fe4000fffe0ff */
[----:B------:R-:W-:Y:S02]  /*7720*/  UIADD3 UR8, UPT, UPT, UR48, 0x1200, URZ ;  /* 0x0000120030087890 */ /* 0x000fe4000fffe0ff */
[----:B------:R-:W-:Y:S01]  /*7730*/  UIADD3.X UR13, UPT, UPT, URZ, UR53, URZ, UP0, !UPT ;  /* 0x00000035ff0d7290 */ /* 0x000fe200087fe4ff */
[----:B------:R-:W-:Y:S01]  /*7740*/  UMOV UR10, UR42 ;  /* 0x0000002a000a7c82 */ /* 0x000fe20008000000 */
[----:B------:R-:W-:Y:S01]  /*7750*/  UMOV UR11, UR36 ;  /* 0x00000024000b7c82 */ /* 0x000fe20008000000 */
[----:B------:R-:W-:Y:S02]  /*7760*/  UIADD3 UR5, UPT, UPT, UR41, 0x50, URZ ;  /* 0x0000005029057890 */ /* 0x000fe4000fffe0ff */
[----:B------:R-:W-:Y:S01]  /*7770*/  UIADD3 UR4, UPT, UPT, UR48, 0x1a00, URZ ;  /* 0x00001a0030047890 */ /* 0x000fe2000fffe0ff */
[----:B------:R-:W-:Y:S03]  /*7780*/  UMOV UR6, UR42 ;  /* 0x0000002a00067c82 */ /* 0x000fe60008000000 */
[----:B------:R2:W-:Y:S01]  /*7790*/  UTMASTG.3D [UR8], [UR12] ;  /* 0x000000080c0073b5 */ /* 0x0005e20008010000 */
[----:B------:R-:W-:Y:S04]  /*77a0*/  UMOV UR7, UR36 ;  /* 0x0000002400077c82 */ /* 0x000fe80008000000 */
[----:B------:R2:W-:Y:S01]  /*77b0*/  UTMASTG.3D [UR4], [UR12] ;  /* 0x000000040c0073b5 */ /* 0x0005e20008010000 */
[----:B------:R0:W-:Y:S01]  /*77c0*/  UTMACMDFLUSH ;  /* 0x00000000000079b7 */ /* 0x0001e20000000000 */
[----:B--2---:R-:W-:Y:S04]  /*77d0*/  DEPBAR.LE SB0, 0x1 ;  /* 0x000080400000791a */ /* 0x004fe80000000000 */
.L_x_128:
[----:B------:R-:W-:Y:S05]  /*77e0*/  BSYNC.RECONVERGENT B0 ;  /* 0x0000000000007941 */ /* 0x000fea0003800200 */
.L_x_127:
[----:B------:R-:W-:Y:S01]  /*77f0*/  BAR.SYNC.DEFER_BLOCKING 0x1, 0x80 ;  /* 0x0042000000007b1d */ /* 0x000fe20000010000 */
[----:B------:R-:W-:Y:S04]  /*7800*/  UIADD3 UR40, UPT, UPT, UR51, 0x1, URZ ;  /* 0x0000000133287890 */ /* 0x000fe8000fffe0ff */
[----:B------:R-:W-:Y:S04]  /*7810*/  UISETP.NE.AND UP0, UPT, UR40, 0x4, UPT ;  /* 0x000000042800788c */ /* 0x000fe8000bf05270 */
[----:B------:R-:W-:Y:S01]  /*7820*/  USEL UR40, UR40, URZ, UP0 ;  /* 0x000000ff28287287 */ /* 0x000fe20008000000 */
[----:B------:R2:W-:Y:S01]  /*7830*/  @P6 SYNCS.ARRIVE.TRANS64.RED.A1T0 RZ, [R82+URZ], RZ ;  /* 0x000000ff52ff69a7 */ /* 0x0005e200081004ff */
[----:B------:R-:W-:Y:S01]  /*7840*/  BSSY B1, `(.L_x_129) ;  /* 0x0000013000017945 */ /* 0x000fe20003800000 */
[----:B------:R-:W3:Y:S02]  /*7850*/  @P6 SYNCS.PHASECHK.TRANS64.TRYWAIT P0, [R83+URZ+0x60], R88 ;  /* 0x00006058530065a7 */ /* 0x000ee400080011ff */
[----:B---3--:R-:W-:Y:S01]  /*7860*/  @P6 SEL R39, RZ, 0x1, !P0 ;  /* 0x00000001ff276807 */ /* 0x008fe20004000000 */
[----:B--2---:R-:W-:Y:S06]  /*7870*/  @!P6 BRA `(.L_x_130) ;  /* 0x00000000003ce947 */ /* 0x004fec0003800000 */
[----:B------:R-:W-:Y:S01]  /*7880*/  ISETP.NE.AND P1, PT, R80, RZ, PT ;  /* 0x000000ff5000720c */ /* 0x000fe20003f25270 */
[----:B------:R-:W-:Y:S01]  /*7890*/  BSSY B0, `(.L_x_131) ;  /* 0x0000009000007945 */ /* 0x000fe20003800000 */
[----:B------:R-:W-:Y:S11]  /*78a0*/  ISETP.NE.AND P0, PT, R39, RZ, PT ;  /* 0x000000ff2700720c */ /* 0x000ff60003f05270 */
[----:B------:R-:W-:Y:S05]  /*78b0*/  @P1 IMAD R2, R38, 0x1000, R77 ;  /* 0x0000100026021824 */ /* 0x000fea00078e024d */
[----:B------:R-:W-:Y:S05]  /*78c0*/  @P1 IADD3 R0, PT, PT, R2, UR48, RZ ;  /* 0x0000003002001c10 */ /* 0x000fea000fffe0ff */
[----:B------:R-:W-:Y:S01]  /*78d0*/  @P1 IMAD.IADD R0, R81, 0x1, R0 ;  /* 0x0000000151001824 */ /* 0x000fe200078e0200 */
[----:B------:R-:W-:Y:S06]  /*78e0*/  @P0 BRA `(.L_x_132) ;  /* 0x00000000000c0947 */ /* 0x000fec0003800000 */
[----:B------:R-:W-:Y:S04]  /*78f0*/  SHF.L.U32 R4, R71, 0x1f, RZ ;  /* 0x0000001f47047819 */ /* 0x000fe800000006ff */
[----:B------:R-:W2:Y:S02]  /*7900*/  SYNCS.PHASECHK.TRANS64.TRYWAIT P0, [R83+URZ+0x60], R4 ;  /* 0x00006004530075a7 */ /* 0x000ea400080011ff */
[----:B--2---:R-:W-:Y:S05]  /*7910*/  @!P0 BRA `(.L_x_133) ;  /* 0x0000002000208947 */ /* 0x004fea0003800000 */
.L_x_132:
[----:B------:R-:W-:Y:S05]  /*7920*/  BSYNC B0 ;  /* 0x0000000000007941 */ /* 0x000fea0003800000 */
.L_x_131:
[----:B------:R-:W-:Y:S02]  /*7930*/  ISETP.NE.AND P0, PT, R80, RZ, PT ;  /* 0x000000ff5000720c */ /* 0x000fe40003f05270 */
[----:B------:R-:W-:Y:S11]  /*7940*/  IADD3 R38, PT, PT, R38, 0x1, RZ ;  /* 0x0000000126267810 */ /* 0x000ff60007ffe0ff */
[----:B------:R3:W4:Y:S04]  /*7950*/  @P0 LDS.128 R40, [R2+UR48+0x200] ;  /* 0x0002003002280984 */ /* 0x0007280008000c00 */
[----:B------:R3:W1:Y:S02]  /*7960*/  @P0 LDS.128 R48, [R0+0x200] ;  /* 0x0002000000300984 */ /* 0x0006640000000c00 */
.L_x_130:
[----:B------:R-:W-:Y:S05]  /*7970*/  BSYNC B1 ;  /* 0x0000000000017941 */ /* 0x000fea0003800000 */
.L_x_129:
[----:B------:R-:W-:Y:S05]  /*7980*/  VIADD R3, R34, 0x20 ;  /* 0x0000002022037836 */ /* 0x000fea0000000000 */
[----:B------:R-:W-:Y:S04]  /*7990*/  SHF.R.U32.HI R3, RZ, 0x15, R3 ;  /* 0x00000015ff037819 */ /* 0x000fe80000011603 */
[----:B------:R-:W-:Y:S11]  /*79a0*/  LOP3.LUT P0, RZ, R3, 0x3, R66, 0x48, !PT ;  /* 0x0000000303ff7812 */ /* 0x000ff60007804842 */
[----:B------:R-:W-:Y:S02]  /*79b0*/  @!UPT UIADD3 URZ, UPT, UPT, URZ, URZ, URZ ;  /* 0x000000fffffff290 */ /* 0x000fe4000fffe0ff */
[----:B------:R-:W-:Y:S05]  /*79c0*/  @!P0 BRA `(.L_x_134) ;  /* 0x0000000000408947 */ /* 0x000fea0003800000 */
[----:B------:R-:W5:Y:S01]  /*79d0*/  LDCU.64 UR8, c[0x4][0x70] ;  /* 0x01000e00ff0877ac */ /* 0x000f620008000a00 */
[----:B------:R-:W-:Y:S01]  /*79e0*/  MOV R3, 0x0 ;  /* 0x0000000000037802 */ /* 0x000fe20000000f00 */
[----:B------:R-:W-:Y:S02]  /*79f0*/  HFMA2 R12, -RZ, RZ, 0, 5.9604644775390625e-08 ;  /* 0x00000001ff0c7431 */ /* 0x000fe400000001ff */
[----:B------:R-:W-:Y:S02]  /*7a00*/  IMAD.MOV.U32 R8, RZ, RZ, 0x192 ;  /* 0x00000192ff087424 */ /* 0x000fe400078e00ff */
[----:B------:R-:W-:Y:S01]  /*7a10*/  IMAD.MOV.U32 R13, RZ, RZ, RZ ;  /* 0x000000ffff0d7224 */ /* 0x000fe200078e00ff */
[----:B------:R-:W4:Y:S01]  /*7a20*/  LDCU.64 UR6, c[0x4][0x78] ;  /* 0x01000f00ff0677ac */ /* 0x000f220008000a00 */
[----:B---3--:R-:W3:Y:S01]  /*7a30*/  LDC.64 R2, c[0x4][R3] ;  /* 0x0100000003027b82 */ /* 0x008ee20000000a00 */
[----:B------:R-:W1:Y:S01]  /*7a40*/  LDCU.64 UR4, c[0x4][0x10] ;  /* 0x01000200ff0477ac */ /* 0x000e620008000a00 */
[----:B-----5:R-:W-:Y:S01]  /*7a50*/  MOV R5, UR9 ;  /* 0x0000000900057c02 */ /* 0x020fe20008000f00 */
[----:B--2---:R-:W-:Y:S01]  /*7a60*/  IMAD.U32 R4, RZ, RZ, UR8 ;  /* 0x00000008ff047e24 */ /* 0x004fe2000f8e00ff */
[----:B----4-:R-:W-:Y:S01]  /*7a70*/  MOV R7, UR7 ;  /* 0x0000000700077c02 */ /* 0x010fe20008000f00 */
[----:B------:R-:W-:Y:S01]  /*7a80*/  IMAD.U32 R6, RZ, RZ, UR6 ;  /* 0x00000006ff067e24 */ /* 0x000fe2000f8e00ff */
[----:B-1----:R-:W-:Y:S01]  /*7a90*/  MOV R11, UR5 ;  /* 0x00000005000b7c02 */ /* 0x002fe20008000f00 */
[----:B------:R-:W-:Y:S02]  /*7aa0*/  IMAD.U32 R10, RZ, RZ, UR4 ;  /* 0x00000004ff0a7e24 */ /* 0x000fe4000f8e00ff */
[----:B------:R-:W-:Y:S07]  /*7ab0*/  LEPC R20, `(.L_x_134) ;  /* 0x000000001014794e */ /* 0x000fee0000000000 */
[----:B---3--:R-:W-:Y:S05]  /*7ac0*/  CALL.ABS.NOINC R2 ;  /* 0x0000000002007343 */ /* 0x008fea0003c00000 */
.L_x_134:
        /* <DEDUP_REMOVED lines=10> */
[----:B--2---:R-:W3:Y:S01]  /*7b70*/  LDTM.x16 R4, tmem[UR4+0x20] ;  /* 0x00002004000479ee */ /* 0x004ee20008240000 */
[----:B------:R-:W-:Y:S02]  /*7b80*/  MOV R83, UR37 ;  /* 0x0000002500537c02 */ /* 0x000fe40008000f00 */
[----:B------:R-:W-:Y:S05]  /*7b90*/  LEA R88, R38, UR48, 0x3 ;  /* 0x0000003026587c11 */ /* 0x000fea000f8e18ff */
[----:B------:R-:W-:Y:S04]  /*7ba0*/  @P6 LEA R82, R82, UR48, 0x3 ;  /* 0x0000003052526c11 */ /* 0x000fe8000f8e18ff */
[----:B------:R-:W-:Y:S04]  /*7bb0*/  @P6 IADD3 R82, PT, PT, R82, 0x80, RZ ;  /* 0x0000008052526810 */ /* 0x000fe80007ffe0ff */
[----:B------:R-:W-:Y:S02]  /*7bc0*/  @P6 PRMT R82, R83, 0x654, R82 ;  /* 0x0000065453526816 */ /* 0x000fe40000000052 */
[----:B------:R-:W-:Y:S01]  /*7bd0*/  @P6 SHF.L.U32 R83, R71, 0x1f, RZ ;  /* 0x0000001f47536819 */ /* 0x000fe200000006ff */
[C---:B---3--:R-:W-:Y:S01]  /*7be0*/  FMUL R0, R32.reuse, R4 ;  /* 0x0000000420007220 */ /* 0x048fe20000400000 */
        /* <DEDUP_REMOVED lines=75> */
.L_x_136:
[----:B------:R-:W-:Y:S05]  /*80a0*/  BSYNC.RECONVERGENT B0 ;  /* 0x0000000000007941 */ /* 0x000fea0003800200 */
.L_x_135:
        /* <DEDUP_REMOVED lines=19> */
.L_x_140:
[----:B------:R-:W-:Y:S05]  /*81e0*/  BSYNC B0 ;  /* 0x0000000000007941 */ /* 0x000fea0003800000 */
.L_x_139:
[----:B------:R-:W-:Y:S11]  /*81f0*/  ISETP.NE.AND P0, PT, R80, RZ, PT ;  /* 0x000000ff5000720c */ /* 0x000ff60003f05270 */
[----:B------:R-:W-:Y:S02]  /*8200*/  @!UPT UIADD3 URZ, UPT, UPT, URZ, URZ, URZ ;  /* 0x000000fffffff290 */ /* 0x000fe4000fffe0ff */
[----:B------:R3:W4:Y:S04]  /*8210*/  @P0 LDS.128 R40, [R38+UR48+0x200] ;  /* 0x0002003026280984 */ /* 0x0007280008000c00 */
[----:B------:R3:W1:Y:S02]  /*8220*/  @P0 LDS.128 R48, [R81+0x200] ;  /* 0x0002000051300984 */ /* 0x0006640000000c00 */
.L_x_138:
[----:B------:R-:W-:Y:S05]  /*8230*/  BSYNC B1 ;  /* 0x0000000000017941 */ /* 0x000fea0003800000 */
.L_x_137:
        /* <DEDUP_REMOVED lines=11> */
[----:B------:R-:W1:Y:S01]  /*82f0*/  LDC.64 R2, c[0x4][R3] ;  /* 0x0100000003027b82 */ /* 0x000e620000000a00 */
[----:B------:R-:W3:Y:S01]  /*8300*/  LDCU.64 UR4, c[0x4][0x10] ;  /* 0x01000200ff0477ac */ /* 0x000ee20008000a00 */
[----:B--2---:R-:W-:Y:S01]  /*8310*/  MOV R5, UR9 ;  /* 0x0000000900057c02 */ /* 0x004fe20008000f00 */
[----:B------:R-:W-:Y:S01]  /*8320*/  IMAD.U32 R4, RZ, RZ, UR8 ;  /* 0x00000008ff047e24 */ /* 0x000fe2000f8e00ff */
[----:B-----5:R-:W-:Y:S01]  /*8330*/  MOV R7, UR7 ;  /* 0x0000000700077c02 */ /* 0x020fe20008000f00 */
[----:B------:R-:W-:Y:S01]  /*8340*/  IMAD.U32 R6, RZ, RZ, UR6 ;  /* 0x00000006ff067e24 */ /* 0x000fe2000f8e00ff */
[----:B---3--:R-:W-:Y:S01]  /*8350*/  MOV R11, UR5 ;  /* 0x00000005000b7c02 */ /* 0x008fe20008000f00 */
[----:B------:R-:W-:Y:S02]  /*8360*/  IMAD.U32 R10, RZ, RZ, UR4 ;  /* 0x00000004ff0a7e24 */ /* 0x000fe4000f8e00ff */
[----:B------:R-:W-:Y:S07]  /*8370*/  LEPC R20, `(.L_x_142) ;  /* 0x000000001014794e */ /* 0x000fee0000000000 */
[----:B-1--4-:R-:W-:Y:S05]  /*8380*/  CALL.ABS.NOINC R2 ;  /* 0x0000000002007343 */ /* 0x012fea0003c00000 */
.L_x_142:
[----:B------:R-:W-:Y:S01]  /*8390*/  ISETP.NE.AND P0, PT, R72, RZ, PT ;  /* 0x000000ff4800720c */ /* 0x000fe20003f05270 */
[----:B------:R-:W-:Y:S05]  /*83a0*/  WARPSYNC.ALL ;  /* 0x0000000000007948 */ /* 0x000fea0003800000 */
[----:B------:R-:W-:Y:S01]  /*83b0*/  R2UR UR4, R34 ;  /* 0x00000000220472ca */ /* 0x000fe200000e0000 */
[----:B------:R-:W-:Y:S01]  /*83c0*/  BSSY.RECONVERGENT B0, `(.L_x_143) ;  /* 0x0000056000007945 */ /* 0x000fe20003800200 */
[C---:B----4-:R-:W-:Y:S02]  /*83d0*/  SHF.L.U32 R20, R40.reuse, 0x10, RZ ;  /* 0x0000001028147819 */ /* 0x050fe400000006ff */
[----:B------:R-:W-:Y:S02]  /*83e0*/  LOP3.LUT R36, R40, 0xffff0000, RZ, 0xc0, !PT ;  /* 0xffff000028247812 */ /* 0x000fe400078ec0ff */
[C---:B------:R-:W-:Y:S02]  /*83f0*/  SHF.L.U32 R21, R41.reuse, 0x10, RZ ;  /* 0x0000001029157819 */ /* 0x040fe400000006ff */
[----:B---3--:R-:W-:Y:S02]  /*8400*/  LOP3.LUT R38, R41, 0xffff0000, RZ, 0xc0, !PT ;  /* 0xffff000029267812 */ /* 0x008fe400078ec0ff */
[C---:B------:R-:W-:Y:S02]  /*8410*/  SHF.L.U32 R37, R42.reuse, 0x10, RZ ;  /* 0x000000102a257819 */ /* 0x040fe400000006ff */
[----:B------:R-:W-:Y:S01]  /*8420*/  LOP3.LUT R40, R42, 0xffff0000, RZ, 0xc0, !PT ;  /* 0xffff00002a287812 */ /* 0x000fe200078ec0ff */
[----:B------:R-:W2:Y:S01]  /*8430*/  LDTM.x16 R4, tmem[UR4+0x30] ;  /* 0x00003004000479ee */ /* 0x000ea20008240000 */
[C---:B------:R-:W-:Y:S01]  /*8440*/  SHF.L.U32 R39, R43.reuse, 0x10, RZ ;  /* 0x000000102b277819 */ /* 0x040fe200000006ff */
[----:B------:R-:W-:Y:S01]  /*8450*/  NOP ;  /* 0x0000000000007918 */ /* 0x000fe20000000000 */
[----:B------:R-:W-:Y:S02]  /*8460*/  LOP3.LUT R42, R43, 0xffff0000, RZ, 0xc0, !PT ;  /* 0xffff00002b2a7812 */ /* 0x000fe400078ec0ff */
[C---:B-1----:R-:W-:Y:S02]  /*8470*/  SHF.L.U32 R41, R48.reuse, 0x10, RZ ;  /* 0x0000001030297819 */ /* 0x042fe400000006ff */
[----:B------:R-:W-:Y:S02]  /*8480*/  LOP3.LUT R43, R48, 0xffff0000, RZ, 0xc0, !PT ;  /* 0xffff0000302b7812 */ /* 0x000fe400078ec0ff */
[----:B------:R-:W-:Y:S02]  /*8490*/  IADD3 R74, PT, PT, R74, 0xf0, RZ ;  /* 0x000000f04a4a7810 */ /* 0x000fe40007ffe0ff */
[C---:B------:R-:W-:Y:S02]  /*84a0*/  SHF.L.U32 R44, R49.reuse, 0x10, RZ ;  /* 0x00000010312c7819 */ /* 0x040fe400000006ff */
[----:B------:R-:W-:Y:S02]  /*84b0*/  LOP3.LUT R74, R74, 0xfefffff8, RZ, 0xc0, !PT ;  /* 0xfefffff84a4a7812 */ /* 0x000fe400078ec0ff */
[----:B------:R-:W-:Y:S02]  /*84c0*/  LOP3.LUT R46, R49, 0xffff0000, RZ, 0xc0, !PT ;  /* 0xffff0000312e7812 */ /* 0x000fe400078ec0ff */
[----:B--2---:R1:W-:Y:S01]  /*84d0*/  SYNCS.ARRIVE.TRANS64.RED.A1T0 RZ, [R74+URZ], RZ ;  /* 0x000000ff4aff79a7 */ /* 0x0043e200081004ff */
[C---:B------:R-:W-:Y:S02]  /*84e0*/  SHF.L.U32 R45, R50.reuse, 0x10, RZ ;  /* 0x00000010322d7819 */ /* 0x040fe400000006ff */
[----:B------:R-:W-:Y:S02]  /*84f0*/  LOP3.LUT R48, R50, 0xffff0000, RZ, 0xc0, !PT ;  /* 0xffff000032307812 */ /* 0x000fe400078ec0ff */
[----:B------:R-:W-:Y:S01]  /*8500*/  SHF.L.U32 R47, R51, 0x10, RZ ;  /* 0x00000010332f7819 */ /* 0x000fe200000006ff */
[C---:B------:R-:W-:Y:S01]  /*8510*/  FMUL R4, R32.reuse, R4 ;  /* 0x0000000420047220 */ /* 0x040fe20000400000 */
[C---:B------:R-:W-:Y:S01]  /*8520*/  FMUL R5, R32.reuse, R5 ;  /* 0x0000000520057220 */ /* 0x040fe20000400000 */
[C---:B------:R-:W-:Y:S01]  /*8530*/  FMUL R6, R32.reuse, R6 ;  /* 0x0000000620067220 */ /* 0x040fe20000400000 */
[C---:B------:R-:W-:Y:S01]  /*8540*/  FMUL R7, R32.reuse, R7 ;  /* 0x0000000720077220 */ /* 0x040fe20000400000 */
[C---:B------:R-:W-:Y:S01]  /*8550*/  FFMA R4, R35.reuse, R20, R4 ;  /* 0x0000001423047223 */ /* 0x040fe20000000004 */
        /* <DEDUP_REMOVED lines=19> */
[----:B------:R-:W-:Y:S01]  /*8690*/  FFMA R3, R35, R44, R3 ;  /* 0x0000002c23037223 */ /* 0x000fe20000000003 */
[----:B------:R-:W-:Y:S01]  /*86a0*/  LOP3.LUT R50, R51, 0xffff0000, RZ, 0xc0, !PT ;  /* 0xffff000033327812 */ /* 0x000fe200078ec0ff */
[C---:B------:R-:W-:Y:S01]  /*86b0*/  FMUL R14, R32.reuse, R18 ;  /* 0x00000012200e7220 */ /* 0x040fe20000400000 */
[----:B------:R-:W-:Y:S01]  /*86c0*/  FFMA R15, R35, R46, R15 ;  /* 0x0000002e230f7223 */ /* 0x000fe2000000000f */
[----:B------:R-:W-:Y:S01]  /*86d0*/  FMUL R19, R32, R19 ;  /* 0x0000001320137220 */ /* 0x000fe20000400000 */
[----:B------:R-:W-:Y:S01]  /*86e0*/  F2FP.BF16.F32.PACK_AB R80, R5, R4 ;  /* 0x000000040550723e */ /* 0x000fe200000010ff */
[----:B------:R-:W-:Y:S01]  /*86f0*/  FFMA R12, R35, R45, R12 ;  /* 0x0000002d230c7223 */ /* 0x000fe2000000000c */
[----:B------:R-:W-:Y:S01]  /*8700*/  F2FP.BF16.F32.PACK_AB R81, R7, R6 ;  /* 0x000000060751723e */ /* 0x000fe200000010ff */
[----:B------:R-:W-:Y:S01]  /*8710*/  FFMA R13, R35, R48, R13 ;  /* 0x00000030230d7223 */ /* 0x000fe2000000000d */
[----:B------:R-:W-:Y:S01]  /*8720*/  F2FP.BF16.F32.PACK_AB R82, R9, R8 ;  /* 0x000000080952723e */ /* 0x000fe200000010ff */
[----:B------:R-:W-:Y:S01]  /*8730*/  FFMA R14, R35, R47, R14 ;  /* 0x0000002f230e7223 */ /* 0x000fe2000000000e */
[----:B------:R-:W-:Y:S01]  /*8740*/  F2FP.BF16.F32.PACK_AB R83, R11, R10 ;  /* 0x0000000a0b53723e */ /* 0x000fe200000010ff */
[----:B------:R-:W-:Y:S01]  /*8750*/  FFMA R19, R35, R50, R19 ;  /* 0x0000003223137223 */ /* 0x000fe20000000013 */
[----:B------:R-:W-:Y:S02]  /*8760*/  F2FP.BF16.F32.PACK_AB R84, R2, R0 ;  /* 0x000000000254723e */ /* 0x000fe400000010ff */
[----:B------:R-:W-:Y:S01]  /*8770*/  F2FP.BF16.F32.PACK_AB R85, R15, R3 ;  /* 0x000000030f55723e */ /* 0x000fe200000010ff */
[----:B------:R1:W-:Y:S01]  /*8780*/  STS.128 [R77+UR48+0x3200], R80 ;  /* 0x003200504d007988 */ /* 0x0003e20008000c30 */
        /* <DEDUP_REMOVED lines=25> */
.L_x_144:
[----:B------:R-:W-:Y:S05]  /*8920*/  BSYNC.RECONVERGENT B0 ;  /* 0x0000000000007941 */ /* 0x000fea0003800200 */
.L_x_143:
[----:B------:R-:W-:Y:S01]  /*8930*/  BAR.SYNC.DEFER_BLOCKING 0x1, 0x80 ;  /* 0x0042000000007b1d */ /* 0x000fe20000010000 */
[----:B------:R-:W-:Y:S01]  /*8940*/  UISETP.NE.AND UP0, UPT, UR49, -0x4, UPT ;  /* 0xfffffffc3100788c */ /* 0x000fe2000bf05270 */
[----:B------:R-:W-:Y:S08]  /*8950*/  IADD3 R0, PT, PT, R30, 0x1, RZ ;  /* 0x000000011e007810 */ /* 0x000ff00007ffe0ff */
[----:B------:R-:W-:Y:S05]  /*8960*/  BRA.U !UP0, `(.L_x_145) ;  /* 0x0000000108287547 */ /* 0x000fea000b800000 */
[----:B------:R-:W-:Y:S01]  /*8970*/  ISETP.NE.AND P0, PT, R78, RZ, PT ;  /* 0x000000ff4e00720c */ /* 0x000fe20003f05270 */
[----:B------:R-:W-:Y:S01]  /*8980*/  IMAD.U32 R3, RZ, RZ, UR51 ;  /* 0x00000033ff037e24 */ /* 0x000fe2000f8e00ff */
[----:B------:R-:W-:Y:S01]  /*8990*/  UIADD3 UR51, UPT, UPT, UR51, 0x1, URZ ;  /* 0x0000000133337890 */ /* 0x000fe2000fffe0ff */
[----:B------:R-:W-:Y:S03]  /*89a0*/  IMAD.U32 R2, RZ, RZ, UR37 ;  /* 0x00000025ff027e24 */ /* 0x000fe6000f8e00ff */
[----:B------:R-:W-:Y:S04]  /*89b0*/  UISETP.NE.AND UP0, UPT, UR51, 0x4, UPT ;  /* 0x000000043300788c */ /* 0x000fe8000bf05270 */
[----:B------:R-:W-:Y:S03]  /*89c0*/  USEL UR51, UR51, URZ, UP0 ;  /* 0x000000ff33337287 */ /* 0x000fe60008000000 */
[----:B------:R-:W-:Y:S05]  /*89d0*/  @P0 LEA R3, R3, UR48, 0x3 ;  /* 0x0000003003030c11 */ /* 0x000fea000f8e18ff */
[----:B------:R-:W-:Y:S05]  /*89e0*/  @P0 VIADD R3, R3, 0x80 ;  /* 0x0000008003030836 */ /* 0x000fea0000000000 */
[----:B------:R-:W-:Y:S04]  /*89f0*/  @P0 PRMT R2, R2, 0x654, R3 ;  /* 0x0000065402020816 */ /* 0x000fe80000000003 */
[----:B------:R2:W-:Y:S03]  /*8a00*/  @P0 SYNCS.ARRIVE.TRANS64.RED.A1T0 RZ, [R2+URZ], RZ ;  /* 0x000000ff02ff09a7 */ /* 0x0005e600081004ff */
.L_x_145:
[----:B------:R-:W-:Y:S01]  /*8a10*/  ISETP.NE.AND P2, PT, R73, RZ, PT ;  /* 0x000000ff4900720c */ /* 0x000fe20003f45270 */
[----:B------:R-:W-:Y:S01]  /*8a20*/  UIADD3 UR49, UPT, UPT, UR49, 0x4, URZ ;  /* 0x0000000431317890 */ /* 0x000fe2000fffe0ff */
[----:B------:R-:W-:Y:S01]  /*8a30*/  ISETP.NE.AND P0, PT, R76, 0x2, PT ;  /* 0x000000024c00780c */ /* 0x000fe20003f05270 */
[----:B------:R-:W-:Y:S01]  /*8a40*/  IMAD.IADD R20, R29, 0x1, R58 ;  /* 0x000000011d147824 */ /* 0x000fe200078e023a */
[----:B------:R-:W-:Y:S01]  /*8a50*/  ISETP.NE.AND P1, PT, R0, 0x4, PT ;  /* 0x000000040000780c */ /* 0x000fe20003f25270 */
[----:B------:R-:W-:Y:S01]  /*8a60*/  IMAD.IADD R21, R31, 0x1, R60 ;  /* 0x000000011f157824 */ /* 0x000fe200078e023c */
[----:B--2---:R-:W-:Y:S02]  /*8a70*/  SEL R2, RZ, 0x1, P0 ;  /* 0x00000001ff027807 */ /* 0x004fe40000000000 */
[----:B------:R-:W-:Y:S02]  /*8a80*/  SEL R3, RZ, 0x1, P1 ;  /* 0x00000001ff037807 */ /* 0x000fe40000800000 */
[----:B------:R-:W-:Y:S02]  /*8a90*/  LOP3.LUT R69, R69, R2, RZ, 0x3c, !PT ;  /* 0x0000000245457212 */ /* 0x000fe400078e3cff */
[----:B------:R-:W-:Y:S02]  /*8aa0*/  LOP3.LUT R70, R70, R3, RZ, 0x3c, !PT ;  /* 0x0000000346467212 */ /* 0x000fe400078e3cff */
[----:B------:R-:W-:Y:S02]  /*8ab0*/  @P2 R2UR UR36, R68 ;  /* 0x00000000442422ca */ /* 0x000fe400000e0000 */
[----:B------:R-:W-:Y:S02]  /*8ac0*/  SEL R76, R76, RZ, P0 ;  /* 0x000000ff4c4c7207 */ /* 0x000fe40000000000 */
[----:B------:R-:W-:Y:S01]  /*8ad0*/  SEL R30, R0, RZ, P1 ;  /* 0x000000ff001e7207 */ /* 0x000fe20000800000 */
[----:B------:R-:W-:Y:S10]  /*8ae0*/  @P2 BRA `(.L_x_146) ;  /* 0xffffffcc00d42947 */ /* 0x000ff4000383ffff */
[----:B------:R-:W-:-:S09]  /*8af0*/  UISETP.NE.AND UP0, UPT, UR50, URZ, UPT ;  /* 0x000000ff3200728c */ /* 0x000fd2000bf05270 */
[----:B------:R-:W-:Y:S05]  /*8b00*/  BRA.U !UP0, `(.L_x_147) ;  /* 0x0000000108487547 */ /* 0x000fea000b800000 */
[----:B------:R-:W2:Y:S02]  /*8b10*/  LDCU.64 UR4, c[0x0][0x890] ;  /* 0x00011200ff0477ac */ /* 0x000ea40008000a00 */
[----:B--2---:R-:W-:-:S04]  /*8b20*/  UISETP.NE.U32.AND UP0, UPT, UR4, URZ, UPT ;  /* 0x000000ff0400728c */ /* 0x004fc8000bf05070 */
[----:B------:R-:W-:-:S09]  /*8b30*/  UISETP.NE.AND.EX UP0, UPT, UR5, URZ, UPT, UP0 ;  /* 0x000000ff0500728c */ /* 0x000fd2000bf05300 */
[----:B------:R-:W-:Y:S05]  /*8b40*/  BRA.U UP0, `(.L_x_148) ;  /* 0x00000001000c7547 */ /* 0x000fea000b800000 */
[----:B------:R-:W-:-:S13]  /*8b50*/  FSETP.NEU.AND P0, PT, R35, RZ, PT ;  /* 0x000000ff2300720b */ /* 0x000fda0003f0d000 */
[----:B------:R-:W-:Y:S05]  /*8b60*/  @!P0 EXIT ;  /* 0x000000000000894d */ /* 0x000fea0003800000 */
[----:B------:R-:W-:Y:S05]  /*8b70*/  BRA `(.L_x_147) ;  /* 0x00000000002c7947 */ /* 0x000fea0003800000 */
.L_x_148:
[----:B------:R-:W-:Y:S01]  /*8b80*/  ISETP.NE.AND P0, PT, R75, RZ, PT ;  /* 0x000000ff4b00720c */ /* 0x000fe20003f05270 */
[----:B------:R-:W-:-:S12]  /*8b90*/  BSSY.RECONVERGENT B0, `(.L_x_147) ;  /* 0x0000009000007945 */ /* 0x000fd80003800200 */
[----:B------:R-:W-:Y:S05]  /*8ba0*/  @P0 BRA `(.L_x_149) ;  /* 0x0000000000140947 */ /* 0x000fea0003800000 */
[----:B------:R-:W2:Y:S02]  /*8bb0*/  LDCU.64 UR4, c[0x0][0x888] ;  /* 0x00011100ff0477ac */ /* 0x000ea40008000a00 */
[----:B--2---:R-:W-:-:S04]  /*8bc0*/  ISETP.NE.U32.AND P0, PT, RZ, UR4, PT ;  /* 0x00000004ff007c0c */ /* 0x004fc8000bf05070 */
[----:B------:R-:W-:-:S13]  /*8bd0*/  ISETP.NE.AND.EX P0, PT, RZ, UR5, PT, P0 ;  /* 0x00000005ff007c0c */ /* 0x000fda000bf05300 */
[----:B------:R-:W-:Y:S05]  /*8be0*/  @!P0 EXIT ;  /* 0x000000000000894d */ /* 0x000fea0003800000 */
[----:B------:R-:W-:Y:S05]  /*8bf0*/  BRA `(.L_x_150) ;  /* 0x0000000000087947 */ /* 0x000fea0003800000 */
.L_x_149:
[----:B------:R-:W-:-:S13]  /*8c00*/  FSETP.NEU.AND P0, PT, R35, RZ, PT ;  /* 0x000000ff2300720b */ /* 0x000fda0003f0d000 */
[----:B------:R-:W-:Y:S05]  /*8c10*/  @!P0 EXIT ;  /* 0x000000000000894d */ /* 0x000fea0003800000 */
.L_x_150:
[----:B------:R-:W-:Y:S05]  /*8c20*/  BSYNC.RECONVERGENT B0 ;  /* 0x0000000000007941 */ /* 0x000fea0003800200 */
.L_x_147:
[----:B------:R-:W-:Y:S01]  /*8c30*/  ULEA UR4, UR51, UR48, 0x3 ;  /* 0x0000003033047291 */ /* 0x000fe2000f8e18ff */
[----:B------:R-:W-:-:S04]  /*8c40*/  DEPBAR.LE SB0, 0x0 ;  /* 0x000080000000791a */ /* 0x000fc80000000000 */
[----:B------:R-:W-:-:S04]  /*8c50*/  UIADD3 UR4, UPT, UPT, UR4, 0x80, URZ ;  /* 0x0000008004047890 */ /* 0x000fc8000fffe0ff */
[----:B------:R-:W-:-:S09]  /*8c60*/  UPRMT UR4, UR37, 0x654, UR4 ;  /* 0x0000065425047896 */ /* 0x000fd20008000004 */
[----:B------:R-:W-:Y:S01]  /*8c70*/  SYNCS.ARRIVE.TRANS64.RED.A1T0 RZ, [UR4], RZ ;  /* 0x000000ffffff79a7 */ /* 0x000fe20008100404 */
[----:B------:R-:W-:Y:S05]  /*8c80*/  EXIT ;  /* 0x000000000000794d */ /* 0x000fea0003800000 */
.L_x_24:
[----:B--2---:R2:W4:Y:S02]  /*8c90*/  SYNCS.PHASECHK.TRANS64.TRYWAIT P0, [R3+URZ+0x120], R2 ;  /* 0x00012002030075a7 */ /* 0x00452400080011ff */
[----:B----4-:R-:W-:Y:S05]  /*8ca0*/  @!P0 NANOSLEEP.SYNCS 0x989680 ;  /* 0x009896800000895d */ /* 0x010fea0003900000 */
[----:B------:R-:W4:Y:S02]  /*8cb0*/  @!P0 SYNCS.PHASECHK.TRANS64 P0, [R3+URZ+0x120], R2 ;  /* 0x00012002030085a7 */ /* 0x000f2400080010ff */
[----:B----4-:R-:W-:Y:S05]  /*8cc0*/  @!P0 BRA `(.L_x_24) ;  /* 0xfffffffc00f08947 */ /* 0x010fea000383ffff */
[----:B------:R-:W-:Y:S05]  /*8cd0*/  BRA `(.L_x_151) ;  /* 0xffffff8800dc7947 */ /* 0x000fea000383ffff */
.L_x_27:
[----:B-1----:R-:W-:-:S07]  /*8ce0*/  MOV R2, UR33 ;  /* 0x0000002100027c02 */ /* 0x002fce0008000f00 */
.L_x_152:
[----:B-1----:R1:W2:Y:S02]  /*8cf0*/  SYNCS.PHASECHK.TRANS64.TRYWAIT P0, [R2+URZ+0x30], R5 ;  /* 0x00003005020075a7 */ /* 0x0022a400080011ff */
[----:B--2---:R-:W-:Y:S05]  /*8d00*/  @!P0 NANOSLEEP.SYNCS 0x989680 ;  /* 0x009896800000895d */ /* 0x004fea0003900000 */
[----:B------:R-:W2:Y:S02]  /*8d10*/  @!P0 SYNCS.PHASECHK.TRANS64 P0, [R2+URZ+0x30], R5 ;  /* 0x00003005020085a7 */ /* 0x000ea400080010ff */
[----:B--2---:R-:W-:Y:S05]  /*8d20*/  @!P0 BRA `(.L_x_152) ;  /* 0xfffffffc00f08947 */ /* 0x004fea000383ffff */
[----:B------:R-:W-:Y:S05]  /*8d30*/  BRA `(.L_x_26) ;  /* 0xffffff8c00407947 */ /* 0x000fea000383ffff */
.L_x_34:
[----:B-1----:R-:W-:-:S07]  /*8d40*/  MOV R2, UR33 ;  /* 0x0000002100027c02 */ /* 0x002fce0008000f00 */
.L_x_153:
[----:B-1----:R1:W2:Y:S02]  /*8d50*/  SYNCS.PHASECHK.TRANS64.TRYWAIT P0, [R2+URZ+0x30], R5 ;  /* 0x00003005020075a7 */ /* 0x0022a400080011ff */
[----:B--2---:R-:W-:Y:S05]  /*8d60*/  @!P0 NANOSLEEP.SYNCS 0x989680 ;  /* 0x009896800000895d */ /* 0x004fea0003900000 */
[----:B------:R-:W2:Y:S02]  /*8d70*/  @!P0 SYNCS.PHASECHK.TRANS64 P0, [R2+URZ+0x30], R5 ;  /* 0x00003005020085a7 */ /* 0x000ea400080010ff */
[----:B--2---:R-:W-:Y:S05]  /*8d80*/  @!P0 BRA `(.L_x_153) ;  /* 0xfffffffc00f08947 */ /* 0x004fea000383ffff */
[----:B------:R-:W-:Y:S05]  /*8d90*/  BRA `(.L_x_33) ;  /* 0xffffff9000287947 */ /* 0x000fea000383ffff */
.L_x_39:
[----:B-1----:R1:W2:Y:S02]  /*8da0*/  SYNCS.PHASECHK.TRANS64.TRYWAIT P0, [R2+URZ+0xb0], R3 ;  /* 0x0000b003020075a7 */ /* 0x0022a400080011ff */
[----:B--2---:R-:W-:Y:S05]  /*8db0*/  @!P0 NANOSLEEP.SYNCS 0x989680 ;  /* 0x009896800000895d */ /* 0x004fea0003900000 */
[----:B------:R-:W2:Y:S02]  /*8dc0*/  @!P0 SYNCS.PHASECHK.TRANS64 P0, [R2+URZ+0xb0], R3 ;  /* 0x0000b003020085a7 */ /* 0x000ea400080010ff */
[----:B--2---:R-:W-:Y:S05]  /*8dd0*/  @!P0 BRA `(.L_x_39) ;  /* 0xfffffffc00f08947 */ /* 0x004fea000383ffff */
[----:B------:R-:W-:Y:S05]  /*8de0*/  BRA `(.L_x_154) ;  /* 0xffffff9000f07947 */ /* 0x000fea000383ffff */
.L_x_43:
[----:B---3--:R-:W-:-:S07]  /*8df0*/  MOV R0, UR4 ;  /* 0x0000000400007c02 */ /* 0x008fce0008000f00 */
.L_x_155:
[----:B-1----:R1:W2:Y:S02]  /*8e00*/  SYNCS.PHASECHK.TRANS64.TRYWAIT P0, [R0+URZ], R3 ;  /* 0x00000003000075a7 */ /* 0x0022a400080011ff */
[----:B--2---:R-:W-:Y:S05]  /*8e10*/  @!P0 NANOSLEEP.SYNCS 0x989680 ;  /* 0x009896800000895d */ /* 0x004fea0003900000 */
[----:B------:R-:W2:Y:S02]  /*8e20*/  @!P0 SYNCS.PHASECHK.TRANS64 P0, [R0+URZ], R3 ;  /* 0x00000003000085a7 */ /* 0x000ea400080010ff */
[----:B--2---:R-:W-:Y:S05]  /*8e30*/  @!P0 BRA `(.L_x_155) ;  /* 0xfffffffc00f08947 */ /* 0x004fea000383ffff */
[----:B------:R-:W-:Y:S05]  /*8e40*/  BRA `(.L_x_156) ;  /* 0xffffff9800607947 */ /* 0x000fea000383ffff */
.L_x_44:
[----:B---3--:R-:W-:-:S07]  /*8e50*/  MOV R0, UR4 ;  /* 0x0000000400007c02 */ /* 0x008fce0008000f00 */
.L_x_157:
[----:B-1----:R1:W2:Y:S02]  /*8e60*/  SYNCS.PHASECHK.TRANS64.TRYWAIT P0, [R0+URZ], R3 ;  /* 0x00000003000075a7 */ /* 0x0022a400080011ff */
[----:B--2---:R-:W-:Y:S05]  /*8e70*/  @!P0 NANOSLEEP.SYNCS 0x989680 ;  /* 0x009896800000895d */ /* 0x004fea0003900000 */
[----:B------:R-:W2:Y:S02]  /*8e80*/  @!P0 SYNCS.PHASECHK.TRANS64 P0, [R0+URZ], R3 ;  /* 0x00000003000085a7 */ /* 0x000ea400080010ff */
[----:B--2---:R-:W-:Y:S05]  /*8e90*/  @!P0 BRA `(.L_x_157) ;  /* 0xfffffffc00f08947 */ /* 0x004fea000383ffff */
[----:B------:R-:W-:Y:S05]  /*8ea0*/  BRA `(.L_x_158) ;  /* 0xffffff98006c7947 */ /* 0x000fea000383ffff */
.L_x_45:
[----:B---3--:R-:W-:-:S07]  /*8eb0*/  MOV R0, UR4 ;  /* 0x0000000400007c02 */ /* 0x008fce0008000f00 */
.L_x_159:
[----:B-1----:R1:W2:Y:S02]  /*8ec0*/  SYNCS.PHASECHK.TRANS64.TRYWAIT P0, [R0+URZ], R3 ;  /* 0x00000003000075a7 */ /* 0x0022a400080011ff */
[----:B--2---:R-:W-:Y:S05]  /*8ed0*/  @!P0 NANOSLEEP.SYNCS 0x989680 ;  /* 0x009896800000895d */ /* 0x004fea0003900000 */
[----:B------:R-:W2:Y:S02]  /*8ee0*/  @!P0 SYNCS.PHASECHK.TRANS64 P0, [R0+URZ], R3 ;  /* 0x00000003000085a7 */ /* 0x000ea400080010ff */
[----:B--2---:R-:W-:Y:S05]  /*8ef0*/  @!P0 BRA `(.L_x_159) ;  /* 0xfffffffc00f08947 */ /* 0x004fea000383ffff */
[----:B------:R-:W-:Y:S05]  /*8f00*/  BRA `(.L_x_160) ;  /* 0xffffff9800787947 */ /* 0x000fea000383ffff */
.L_x_46:
[----:B---3--:R-:W-:-:S07]  /*8f10*/  MOV R0, UR4 ;  /* 0x0000000400007c02 */ /* 0x008fce0008000f00 */
.L_x_161:
[----:B-1----:R1:W2:Y:S02]  /*8f20*/  SYNCS.PHASECHK.TRANS64.TRYWAIT P0, [R0+URZ], R3 ;  /* 0x00000003000075a7 */ /* 0x0022a400080011ff */
[----:B--2---:R-:W-:Y:S05]  /*8f30*/  @!P0 NANOSLEEP.SYNCS 0x989680 ;  /* 0x009896800000895d */ /* 0x004fea0003900000 */
[----:B------:R-:W2:Y:S02]  /*8f40*/  @!P0 SYNCS.PHASECHK.TRANS64 P0, [R0+URZ], R3 ;  /* 0x00000003000085a7 */ /* 0x000ea400080010ff */
[----:B--2---:R-:W-:Y:S05]  /*8f50*/  @!P0 BRA `(.L_x_161) ;  /* 0xfffffffc00f08947 */ /* 0x004fea000383ffff */
[----:B------:R-:W-:Y:S05]  /*8f60*/  BRA `(.L_x_162) ;  /* 0xffffff9800847947 */ /* 0x000fea000383ffff */
.L_x_47:
[----:B---3--:R-:W-:-:S07]  /*8f70*/  MOV R0, UR4 ;  /* 0x0000000400007c02 */ /* 0x008fce0008000f00 */
.L_x_163:
[----:B-1----:R1:W2:Y:S02]  /*8f80*/  SYNCS.PHASECHK.TRANS64.TRYWAIT P0, [R0+URZ], R3 ;  /* 0x00000003000075a7 */ /* 0x0022a400080011ff */
[----:B--2---:R-:W-:Y:S05]  /*8f90*/  @!P0 NANOSLEEP.SYNCS 0x989680 ;  /* 0x009896800000895d */ /* 0x004fea0003900000 */
[----:B------:R-:W2:Y:S02]  /*8fa0*/  @!P0 SYNCS.PHASECHK.TRANS64 P0, [R0+URZ], R3 ;  /* 0x00000003000085a7 */ /* 0x000ea400080010ff */
[----:B--2---:R-:W-:Y:S05]  /*8fb0*/  @!P0 BRA `(.L_x_163) ;  /* 0xfffffffc00f08947 */ /* 0x004fea000383ffff */
[----:B------:R-:W-:Y:S05]  /*8fc0*/  BRA `(.L_x_164) ;  /* 0xffffff9800907947 */ /* 0x000fea000383ffff */
.L_x_50:
[----:B-1----:R1:W2:Y:S02]  /*8fd0*/  SYNCS.PHASECHK.TRANS64.TRYWAIT P0, [R0+URZ+0x110], R5 ;  /* 0x00011005000075a7 */ /* 0x0022a400080011ff */
[----:B--2---:R-:W-:Y:S05]  /*8fe0*/  @!P0 NANOSLEEP.SYNCS 0x989680 ;  /* 0x009896800000895d */ /* 0x004fea0003900000 */
[----:B------:R-:W2:Y:S02]  /*8ff0*/  @!P0 SYNCS.PHASECHK.TRANS64 P0, [R0+URZ+0x110], R5 ;  /* 0x00011005000085a7 */ /* 0x000ea400080010ff */
[----:B--2---:R-:W-:Y:S05]  /*9000*/  @!P0 BRA `(.L_x_50) ;  /* 0xfffffffc00f08947 */ /* 0x004fea000383ffff */
[----:B------:R-:W-:Y:S05]  /*9010*/  BRA `(.L_x_165) ;  /* 0xffffff9800f07947 */ /* 0x000fea000383ffff */
.L_x_51:
[----:B------:R-:W-:-:S07]  /*9020*/  MOV R0, UR5 ;  /* 0x0000000500007c02 */ /* 0x000fce0008000f00 */
.L_x_166:
[----:B-1----:R1:W2:Y:S02]  /*9030*/  SYNCS.PHASECHK.TRANS64.TRYWAIT P0, [R0+URZ+0xc0], R7 ;  /* 0x0000c007000075a7 */ /* 0x0022a400080011ff */
[----:B--2---:R-:W-:Y:S05]  /*9040*/  @!P0 NANOSLEEP.SYNCS 0x989680 ;  /* 0x009896800000895d */ /* 0x004fea0003900000 */
[----:B------:R-:W2:Y:S02]  /*9050*/  @!P0 SYNCS.PHASECHK.TRANS64 P0, [R0+URZ+0xc0], R7 ;  /* 0x0000c007000085a7 */ /* 0x000ea400080010ff */
[----:B--2---:R-:W-:Y:S05]  /*9060*/  @!P0 BRA `(.L_x_166) ;  /* 0xfffffffc00f08947 */ /* 0x004fea000383ffff */
[----:B------:R-:W-:Y:S05]  /*9070*/  BRA `(.L_x_167) ;  /* 0xffffff9c00007947 */ /* 0x000fea000383ffff */
.L_x_52:
[----:B-1----:R1:W2:Y:S02]  /*9080*/  SYNCS.PHASECHK.TRANS64.TRYWAIT P1, [R0+URZ+0xb0], R5 ;  /* 0x0000b005000075a7 */ /* 0x0022a400080211ff */
[----:B--2---:R-:W-:Y:S05]  /*9090*/  @!P1 NANOSLEEP.SYNCS 0x989680 ;  /* 0x009896800000995d */ /* 0x004fea0003900000 */
[----:B------:R-:W2:Y:S02]  /*90a0*/  @!P1 SYNCS.PHASECHK.TRANS64 P1, [R0+URZ+0xb0], R5 ;  /* 0x0000b005000095a7 */ /* 0x000ea400080210ff */
[----:B--2---:R-:W-:Y:S05]  /*90b0*/  @!P1 BRA `(.L_x_52) ;  /* 0xfffffffc00f09947 */ /* 0x004fea000383ffff */
[----:B------:R-:W-:Y:S05]  /*90c0*/  BRA `(.L_x_168) ;  /* 0xffffff9c00307947 */ /* 0x000fea000383ffff */
.L_x_55:
[----:B------:R-:W-:-:S07]  /*90d0*/  MOV R0, UR5 ;  /* 0x0000000500007c02 */ /* 0x000fce0008000f00 */
.L_x_169:
[----:B-1----:R1:W2:Y:S02]  /*90e0*/  SYNCS.PHASECHK.TRANS64.TRYWAIT P0, [R0+URZ+0xc0], R3 ;  /* 0x0000c003000075a7 */ /* 0x0022a400080011ff */
[----:B--2---:R-:W-:Y:S05]  /*90f0*/  @!P0 NANOSLEEP.SYNCS 0x989680 ;  /* 0x009896800000895d */ /* 0x004fea0003900000 */
[----:B------:R-:W2:Y:S02]  /*9100*/  @!P0 SYNCS.PHASECHK.TRANS64 P0, [R0+URZ+0xc0], R3 ;  /* 0x0000c003000085a7 */ /* 0x000ea400080010ff */
[----:B--2---:R-:W-:Y:S05]  /*9110*/  @!P0 BRA `(.L_x_169) ;  /* 0xfffffffc00f08947 */ /* 0x004fea000383ffff */
[----:B------:R-:W-:Y:S05]  /*9120*/  BRA `(.L_x_54) ;  /* 0xffffff9c00847947 */ /* 0x000fea000383ffff */
.L_x_64:
[----:B-1----:R-:W-:-:S04]  /*9130*/  MOV R4, UR6 ;  /* 0x0000000600047c02 */ /* 0x002fc80008000f00 */
[----:B------:R1:W2:Y:S03]  /*9140*/  SYNCS.PHASECHK.TRANS64.TRYWAIT P0, [R4+URZ+0x8], R5 ;  /* 0x00000805040075a7 */ /* 0x0002a600080011ff */
[----:B--2---:R-:W-:Y:S05]  /*9150*/  @!P0 NANOSLEEP.SYNCS 0x989680 ;  /* 0x009896800000895d */ /* 0x004fea0003900000 */
[----:B------:R-:W2:Y:S02]  /*9160*/  @!P0 SYNCS.PHASECHK.TRANS64 P0, [R4+URZ+0x8], R5 ;  /* 0x00000805040085a7 */ /* 0x000ea400080010ff */
[----:B--2---:R-:W-:Y:S05]  /*9170*/  @!P0 BRA `(.L_x_64) ;  /* 0xfffffffc00ec8947 */ /* 0x004fea000383ffff */
[----:B------:R-:W-:Y:S05]  /*9180*/  BRA `(.L_x_63) ;  /* 0xffffffa000387947 */ /* 0x000fea000383ffff */
.L_x_66:
[----:B------:R-:W-:Y:S01]  /*9190*/  BSSY B0, `(.L_x_170) ;  /* 0x0000006000007945 */ /* 0x000fe20003800000 */
[----:B------:R-:W-:-:S07]  /*91a0*/  MOV R15, 0xffffffff ;  /* 0xffffffff000f7802 */ /* 0x000fce0000000f00 */
[----:B-1---5:R-:W-:Y:S05]  /*91b0*/  WARPSYNC.COLLECTIVE R15, `(.L_x_171) ;  /* 0x000000000f0c7348 */ /* 0x022fea0003c00000 */
[----:B------:R-:W-:Y:S02]  /*91c0*/  ELECT P6, UR79, PT ;  /* 0x00000000004f782f */ /* 0x000fe400038c0000 */
[----:B------:R-:W-:Y:S01]  /*91d0*/  MOV R14, UR79 ;  /* 0x0000004f000e7c02 */ /* 0x000fe20008000f00 */
[----:B-1---5:R-:W-:Y:S10]  /*91e0*/  ENDCOLLECTIVE ;  /* 0x000000000000791b */ /* 0x022ff40003800000 */
.L_x_171:
[----:B------:R-:W-:Y:S05]  /*91f0*/  BSYNC B0 ;  /* 0x0000000000007941 */ /* 0x000fea0003800000 */
.L_x_170:
[----:B------:R-:W-:Y:S05]  /*9200*/  BRA `(.L_x_172) ;  /* 0xffffffa000687947 */ /* 0x000fea000383ffff */
.L_x_68:
[----:B-1----:R-:W-:-:S04]  /*9210*/  MOV R2, UR6 ;  /* 0x0000000600027c02 */ /* 0x002fc80008000f00 */
[----:B------:R1:W2:Y:S03]  /*9220*/  SYNCS.PHASECHK.TRANS64.TRYWAIT P0, [R2+URZ+0x8], R3 ;  /* 0x00000803020075a7 */ /* 0x0002a600080011ff */
[----:B--2---:R-:W-:Y:S05]  /*9230*/  @!P0 NANOSLEEP.SYNCS 0x989680 ;  /* 0x009896800000895d */ /* 0x004fea0003900000 */
[----:B------:R-:W2:Y:S02]  /*9240*/  @!P0 SYNCS.PHASECHK.TRANS64 P0, [R2+URZ+0x8], R3 ;  /* 0x00000803020085a7 */ /* 0x000ea400080010ff */
[----:B--2---:R-:W-:Y:S05]  /*9250*/  @!P0 BRA `(.L_x_68) ;  /* 0xfffffffc00ec8947 */ /* 0x004fea000383ffff */
[----:B------:R-:W-:Y:S05]  /*9260*/  BRA `(.L_x_67) ;  /* 0xffffffa0006c7947 */ /* 0x000fea000383ffff */
.L_x_69:
[----:B-1----:R1:W2:Y:S02]  /*9270*/  SYNCS.PHASECHK.TRANS64.TRYWAIT P0, [R0+URZ+0xb0], R5 ;  /* 0x0000b005000075a7 */ /* 0x0022a400080011ff */
[----:B--2---:R-:W-:Y:S05]  /*9280*/  @!P0 NANOSLEEP.SYNCS 0x989680 ;  /* 0x009896800000895d */ /* 0x004fea0003900000 */
[----:B------:R-:W2:Y:S02]  /*9290*/  @!P0 SYNCS.PHASECHK.TRANS64 P0, [R0+URZ+0xb0], R5 ;  /* 0x0000b005000085a7 */ /* 0x000ea400080010ff */
[----:B--2---:R-:W-:Y:S05]  /*92a0*/  @!P0 BRA `(.L_x_69) ;  /* 0xfffffffc00f08947 */ /* 0x004fea000383ffff */
[----:B------:R-:W-:Y:S05]  /*92b0*/  BRA `(.L_x_173) ;  /* 0xffffffa400787947 */ /* 0x000fea000383ffff */
.L_x_71:
[----:B------:R-:W-:-:S07]  /*92c0*/  MOV R0, UR8 ;  /* 0x0000000800007c02 */ /* 0x000fce0008000f00 */
.L_x_174:
[----:B-1----:R1:W2:Y:S02]  /*92d0*/  SYNCS.PHASECHK.TRANS64.TRYWAIT P0, [R0+URZ+0xf0], R5 ;  /* 0x0000f005000075a7 */ /* 0x0022a400080011ff */
[----:B--2---:R-:W-:Y:S05]  /*92e0*/  @!P0 NANOSLEEP.SYNCS 0x989680 ;  /* 0x009896800000895d */ /* 0x004fea0003900000 */
[----:B------:R-:W2:Y:S02]  /*92f0*/  @!P0 SYNCS.PHASECHK.TRANS64 P0, [R0+URZ+0xf0], R5 ;  /* 0x0000f005000085a7 */ /* 0x000ea400080010ff */
[----:B--2---:R-:W-:Y:S05]  /*9300*/  @!P0 BRA `(.L_x_174) ;  /* 0xfffffffc00f08947 */ /* 0x004fea000383ffff */
[----:B------:R-:W-:Y:S05]  /*9310*/  BRA `(.L_x_175) ;  /* 0xffffffa400c47947 */ /* 0x000fea000383ffff */
.L_x_74:
[----:B------:R-:W-:Y:S07]  /*9320*/  MOV R0, UR14 ;  /* 0x0000000e00007c02 */ /* 0x000fee0008000f00 */
.L_x_176:
[----:B-1----:R1:W2:Y:S02]  /*9330*/  SYNCS.PHASECHK.TRANS64.TRYWAIT P0, [R0+URZ], R5 ;  /* 0x00000005000075a7 */ /* 0x0022a400080011ff */
[----:B--2---:R-:W-:Y:S05]  /*9340*/  @!P0 NANOSLEEP.SYNCS 0x989680 ;  /* 0x009896800000895d */ /* 0x004fea0003900000 */
[----:B------:R-:W2:Y:S02]  /*9350*/  @!P0 SYNCS.PHASECHK.TRANS64 P0, [R0+URZ], R5 ;  /* 0x00000005000085a7 */ /* 0x000ea400080010ff */
[----:B--2---:R-:W-:Y:S05]  /*9360*/  @!P0 BRA `(.L_x_176) ;  /* 0xfffffffc00f08947 */ /* 0x004fea000383ffff */
[----:B------:R-:W-:Y:S05]  /*9370*/  BRA `(.L_x_73) ;  /* 0xffffffa400d87947 */ /* 0x000fea000383ffff */
.L_x_78:
[----:B-1----:R-:W-:-:S07]  /*9380*/  MOV R0, UR8 ;  /* 0x0000000800007c02 */ /* 0x002fce0008000f00 */
.L_x_177:
[----:B-1----:R1:W2:Y:S02]  /*9390*/  SYNCS.PHASECHK.TRANS64.TRYWAIT P0, [R0+URZ], R3 ;  /* 0x00000003000075a7 */ /* 0x0022a400080011ff */
[----:B--2---:R-:W-:Y:S05]  /*93a0*/  @!P0 NANOSLEEP.SYNCS 0x989680 ;  /* 0x009896800000895d */ /* 0x004fea0003900000 */
[----:B------:R-:W2:Y:S02]  /*93b0*/  @!P0 SYNCS.PHASECHK.TRANS64 P0, [R0+URZ], R3 ;  /* 0x00000003000085a7 */ /* 0x000ea400080010ff */
[----:B--2---:R-:W-:Y:S05]  /*93c0*/  @!P0 BRA `(.L_x_177) ;  /* 0xfffffffc00f08947 */ /* 0x004fea000383ffff */
[----:B------:R-:W-:Y:S05]  /*93d0*/  BRA `(.L_x_178) ;  /* 0xffffffac001c7947 */ /* 0x000fea000383ffff */
.L_x_79:
[----:B------:R-:W-:-:S07]  /*93e0*/  MOV R0, UR8 ;  /* 0x0000000800007c02 */ /* 0x000fce0008000f00 */
.L_x_179:
[----:B-1----:R1:W2:Y:S02]  /*93f0*/  SYNCS.PHASECHK.TRANS64.TRYWAIT P0, [R0+URZ], R3 ;  /* 0x00000003000075a7 */ /* 0x0022a400080011ff */
[----:B--2---:R-:W-:Y:S05]  /*9400*/  @!P0 NANOSLEEP.SYNCS 0x989680 ;  /* 0x009896800000895d */ /* 0x004fea0003900000 */
[----:B------:R-:W2:Y:S02]  /*9410*/  @!P0 SYNCS.PHASECHK.TRANS64 P0, [R0+URZ], R3 ;  /* 0x00000003000085a7 */ /* 0x000ea400080010ff */
[----:B--2---:R-:W-:Y:S05]  /*9420*/  @!P0 BRA `(.L_x_179) ;  /* 0xfffffffc00f08947 */ /* 0x004fea000383ffff */
[----:B------:R-:W-:Y:S05]  /*9430*/  BRA `(.L_x_180) ;  /* 0xffffffac00287947 */ /* 0x000fea000383ffff */
.L_x_80:
[----:B------:R-:W-:-:S07]  /*9440*/  MOV R0, UR8 ;  /* 0x0000000800007c02 */ /* 0x000fce0008000f00 */
.L_x_181:
[----:B-1----:R1:W2:Y:S02]  /*9450*/  SYNCS.PHASECHK.TRANS64.TRYWAIT P0, [R0+URZ], R3 ;  /* 0x00000003000075a7 */ /* 0x0022a400080011ff */
[----:B--2---:R-:W-:Y:S05]  /*9460*/  @!P0 NANOSLEEP.SYNCS 0x989680 ;  /* 0x009896800000895d */ /* 0x004fea0003900000 */
[----:B------:R-:W2:Y:S02]  /*9470*/  @!P0 SYNCS.PHASECHK.TRANS64 P0, [R0+URZ], R3 ;  /* 0x00000003000085a7 */ /* 0x000ea400080010ff */
[----:B--2---:R-:W-:Y:S05]  /*9480*/  @!P0 BRA `(.L_x_181) ;  /* 0xfffffffc00f08947 */ /* 0x004fea000383ffff */
[----:B------:R-:W-:Y:S05]  /*9490*/  BRA `(.L_x_182) ;  /* 0xffffffac00347947 */ /* 0x000fea000383ffff */
.L_x_83:
[----:B------:R-:W-:-:S07]  /*94a0*/  MOV R0, UR7 ;  /* 0x0000000700007c02 */ /* 0x000fce0008000f00 */
.L_x_183:
[----:B-1----:R1:W2:Y:S02]  /*94b0*/  SYNCS.PHASECHK.TRANS64.TRYWAIT P1, [R0+URZ+0x130], R3 ;  /* 0x00013003000075a7 */ /* 0x0022a400080211ff */
[----:B--2---:R-:W-:Y:S05]  /*94c0*/  @!P1 NANOSLEEP.SYNCS 0x989680 ;  /* 0x009896800000995d */ /* 0x004fea0003900000 */
[----:B------:R-:W2:Y:S02]  /*94d0*/  @!P1 SYNCS.PHASECHK.TRANS64 P1, [R0+URZ+0x130], R3 ;  /* 0x00013003000095a7 */ /* 0x000ea400080210ff */
[----:B--2---:R-:W-:Y:S05]  /*94e0*/  @!P1 BRA `(.L_x_183) ;  /* 0xfffffffc00f09947 */ /* 0x004fea000383ffff */
[----:B------:R-:W-:Y:S05]  /*94f0*/  BRA `(.L_x_184) ;  /* 0xffffffac00807947 */ /* 0x000fea000383ffff */
.L_x_88:
[----:B--2---:R2:W4:Y:S02]  /*9500*/  SYNCS.PHASECHK.TRANS64.TRYWAIT P0, [R0+URZ+0xb0], R3 ;  /* 0x0000b003000075a7 */ /* 0x00452400080011ff */
[----:B----4-:R-:W-:Y:S05]  /*9510*/  @!P0 NANOSLEEP.SYNCS 0x989680 ;  /* 0x009896800000895d */ /* 0x010fea0003900000 */
[----:B------:R-:W4:Y:S02]  /*9520*/  @!P0 SYNCS.PHASECHK.TRANS64 P0, [R0+URZ+0xb0], R3 ;  /* 0x0000b003000085a7 */ /* 0x000f2400080010ff */
[----:B----4-:R-:W-:Y:S05]  /*9530*/  @!P0 BRA `(.L_x_88) ;  /* 0xfffffffc00f08947 */ /* 0x010fea000383ffff */
[----:B------:R-:W-:Y:S05]  /*9540*/  BRA `(.L_x_185) ;  /* 0xffffffb000947947 */ /* 0x000fea000383ffff */
.L_x_91:
[----:B------:R-:W-:Y:S07]  /*9550*/  MOV R0, UR7 ;  /* 0x0000000700007c02 */ /* 0x000fee0008000f00 */
.L_x_186:
[----:B--2---:R2:W4:Y:S02]  /*9560*/  SYNCS.PHASECHK.TRANS64.TRYWAIT P0, [R0+URZ+0xa8], R3 ;  /* 0x0000a803000075a7 */ /* 0x00452400080011ff */
[----:B----4-:R-:W-:Y:S05]  /*9570*/  @!P0 NANOSLEEP.SYNCS 0x989680 ;  /* 0x009896800000895d */ /* 0x010fea0003900000 */
[----:B------:R-:W4:Y:S02]  /*9580*/  @!P0 SYNCS.PHASECHK.TRANS64 P0, [R0+URZ+0xa8], R3 ;  /* 0x0000a803000085a7 */ /* 0x000f2400080010ff */
[----:B----4-:R-:W-:Y:S05]  /*9590*/  @!P0 BRA `(.L_x_186) ;  /* 0xfffffffc00f08947 */ /* 0x010fea000383ffff */
[----:B------:R-:W-:Y:S05]  /*95a0*/  BRA `(.L_x_90) ;  /* 0xffffffb400747947 */ /* 0x000fea000383ffff */
.L_x_94:
[----:B------:R-:W-:Y:S07]  /*95b0*/  MOV R3, UR7 ;  /* 0x0000000700037c02 */ /* 0x000fee0008000f00 */
.L_x_187:
[----:B-1----:R1:W2:Y:S02]  /*95c0*/  SYNCS.PHASECHK.TRANS64.TRYWAIT P0, [R3+URZ+0x80], R12 ;  /* 0x0000800c030075a7 */ /* 0x0022a400080011ff */
[----:B--2---:R-:W-:Y:S05]  /*95d0*/  @!P0 NANOSLEEP.SYNCS 0x989680 ;  /* 0x009896800000895d */ /* 0x004fea0003900000 */
[----:B------:R-:W2:Y:S02]  /*95e0*/  @!P0 SYNCS.PHASECHK.TRANS64 P0, [R3+URZ+0x80], R12 ;  /* 0x0000800c030085a7 */ /* 0x000ea400080010ff */
[----:B--2---:R-:W-:Y:S05]  /*95f0*/  @!P0 BRA `(.L_x_187) ;  /* 0xfffffffc00f08947 */ /* 0x004fea000383ffff */
[----:B------:R-:W-:Y:S05]  /*9600*/  BRA `(.L_x_188) ;  /* 0xffffffb400ec7947 */ /* 0x000fea000383ffff */
.L_x_95:
[----:B-1----:R-:W-:Y:S07]  /*9610*/  MOV R3, UR7 ;  /* 0x0000000700037c02 */ /* 0x002fee0008000f00 */
.L_x_189:
[----:B-1----:R1:W2:Y:S02]  /*9620*/  SYNCS.PHASECHK.TRANS64.TRYWAIT P0, [R3+URZ+0x88], R12 ;  /* 0x0000880c030075a7 */ /* 0x0022a400080011ff */
[----:B--2---:R-:W-:Y:S05]  /*9630*/  @!P0 NANOSLEEP.SYNCS 0x989680 ;  /* 0x009896800000895d */ /* 0x004fea0003900000 */
[----:B------:R-:W2:Y:S02]  /*9640*/  @!P0 SYNCS.PHASECHK.TRANS64 P0, [R3+URZ+0x88], R12 ;  /* 0x0000880c030085a7 */ /* 0x000ea400080010ff */
[----:B--2---:R-:W-:Y:S05]  /*9650*/  @!P0 BRA `(.L_x_189) ;  /* 0xfffffffc00f08947 */ /* 0x004fea000383ffff */
[----:B------:R-:W-:Y:S05]  /*9660*/  BRA `(.L_x_190) ;  /* 0xffffffb800487947 */ /* 0x000fea000383ffff */
.L_x_96:
[----:B-1----:R-:W-:Y:S07]  /*9670*/  MOV R3, UR7 ;  /* 0x0000000700037c02 */ /* 0x002fee0008000f00 */
.L_x_191:
[----:B-1----:R1:W2:Y:S02]  /*9680*/  SYNCS.PHASECHK.TRANS64.TRYWAIT P0, [R3+URZ+0x90], R12 ;  /* 0x0000900c030075a7 */ /* 0x0022a400080011ff */
[----:B--2---:R-:W-:Y:S05]  /*9690*/  @!P0 NANOSLEEP.SYNCS 0x989680 ;  /* 0x009896800000895d */ /* 0x004fea0003900000 */
[----:B------:R-:W2:Y:S02]  /*96a0*/  @!P0 SYNCS.PHASECHK.TRANS64 P0, [R3+URZ+0x90], R12 ;  /* 0x0000900c030085a7 */ /* 0x000ea400080010ff */
[----:B--2---:R-:W-:Y:S05]  /*96b0*/  @!P0 BRA `(.L_x_191) ;  /* 0xfffffffc00f08947 */ /* 0x004fea000383ffff */
[----:B------:R-:W-:Y:S05]  /*96c0*/  BRA `(.L_x_192) ;  /* 0xffffffb800a47947 */ /* 0x000fea000383ffff */
.L_x_97:
[----:B------:R-:W-:Y:S07]  /*96d0*/  MOV R3, UR7 ;  /* 0x0000000700037c02 */ /* 0x000fee0008000f00 */
.L_x_193:
[----:B-1----:R1:W2:Y:S02]  /*96e0*/  SYNCS.PHASECHK.TRANS64.TRYWAIT P0, [R3+URZ+0x98], R12 ;  /* 0x0000980c030075a7 */ /* 0x0022a400080011ff */
[----:B--2---:R-:W-:Y:S05]  /*96f0*/  @!P0 NANOSLEEP.SYNCS 0x989680 ;  /* 0x009896800000895d */ /* 0x004fea0003900000 */
[----:B------:R-:W2:Y:S02]  /*9700*/  @!P0 SYNCS.PHASECHK.TRANS64 P0, [R3+URZ+0x98], R12 ;  /* 0x0000980c030085a7 */ /* 0x000ea400080010ff */
[----:B--2---:R-:W-:Y:S05]  /*9710*/  @!P0 BRA `(.L_x_193) ;  /* 0xfffffffc00f08947 */ /* 0x004fea000383ffff */
[----:B------:R-:W-:Y:S05]  /*9720*/  BRA `(.L_x_194) ;  /* 0xffffffbc00447947 */ /* 0x000fea000383ffff */
.L_x_99:
[----:B------:R-:W-:-:S07]  /*9730*/  MOV R0, UR7 ;  /* 0x0000000700007c02 */ /* 0x000fce0008000f00 */
.L_x_195:
[----:B-1----:R1:W4:Y:S02]  /*9740*/  SYNCS.PHASECHK.TRANS64.TRYWAIT P0, [R0+URZ+0x80], R3 ;  /* 0x00008003000075a7 */ /* 0x00232400080011ff */
[----:B----4-:R-:W-:Y:S05]  /*9750*/  @!P0 NANOSLEEP.SYNCS 0x989680 ;  /* 0x009896800000895d */ /* 0x010fea0003900000 */
[----:B------:R-:W4:Y:S02]  /*9760*/  @!P0 SYNCS.PHASECHK.TRANS64 P0, [R0+URZ+0x80], R3 ;  /* 0x00008003000085a7 */ /* 0x000f2400080010ff */
[----:B----4-:R-:W-:Y:S05]  /*9770*/  @!P0 BRA `(.L_x_195) ;  /* 0xfffffffc00f08947 */ /* 0x010fea000383ffff */
[----:B------:R-:W-:Y:S05]  /*9780*/  BRA `(.L_x_196) ;  /* 0xffffffbc00cc7947 */ /* 0x000fea000383ffff */
.L_x_100:
[----:B-1----:R-:W-:-:S07]  /*9790*/  MOV R0, UR7 ;  /* 0x0000000700007c02 */ /* 0x002fce0008000f00 */
.L_x_197:
[----:B-1----:R1:W4:Y:S02]  /*97a0*/  SYNCS.PHASECHK.TRANS64.TRYWAIT P0, [R0+URZ+0x88], R3 ;  /* 0x00008803000075a7 */ /* 0x00232400080011ff */
[----:B----4-:R-:W-:Y:S05]  /*97b0*/  @!P0 NANOSLEEP.SYNCS 0x989680 ;  /* 0x009896800000895d */ /* 0x010fea0003900000 */
[----:B------:R-:W4:Y:S02]  /*97c0*/  @!P0 SYNCS.PHASECHK.TRANS64 P0, [R0+URZ+0x88], R3 ;  /* 0x00008803000085a7 */ /* 0x000f2400080010ff */
[----:B----4-:R-:W-:Y:S05]  /*97d0*/  @!P0 BRA `(.L_x_197) ;  /* 0xfffffffc00f08947 */ /* 0x010fea000383ffff */
[----:B------:R-:W-:Y:S05]  /*97e0*/  BRA `(.L_x_198) ;  /* 0xffffffbc00bc7947 */ /* 0x000fea000383ffff */
.L_x_101:
[----:B-1----:R-:W-:-:S07]  /*97f0*/  MOV R0, UR7 ;  /* 0x0000000700007c02 */ /* 0x002fce0008000f00 */
.L_x_199:
[----:B-1----:R1:W4:Y:S02]  /*9800*/  SYNCS.PHASECHK.TRANS64.TRYWAIT P0, [R0+URZ+0x90], R3 ;  /* 0x00009003000075a7 */ /* 0x00232400080011ff */
[----:B----4-:R-:W-:Y:S05]  /*9810*/  @!P0 NANOSLEEP.SYNCS 0x989680 ;  /* 0x009896800000895d */ /* 0x010fea0003900000 */
[----:B------:R-:W4:Y:S02]  /*9820*/  @!P0 SYNCS.PHASECHK.TRANS64 P0, [R0+URZ+0x90], R3 ;  /* 0x00009003000085a7 */ /* 0x000f2400080010ff */
[----:B----4-:R-:W-:Y:S05]  /*9830*/  @!P0 BRA `(.L_x_199) ;  /* 0xfffffffc00f08947 */ /* 0x010fea000383ffff */
[----:B------:R-:W-:Y:S05]  /*9840*/  BRA `(.L_x_200) ;  /* 0xffffffbc00ac7947 */ /* 0x000fea000383ffff */
.L_x_103:
[----:B--2---:R2:W3:Y:S02]  /*9850*/  SYNCS.PHASECHK.TRANS64.TRYWAIT P0, [R0+URZ+0xb0], R3 ;  /* 0x0000b003000075a7 */ /* 0x0044e400080011ff */
[----:B---3--:R-:W-:Y:S05]  /*9860*/  @!P0 NANOSLEEP.SYNCS 0x989680 ;  /* 0x009896800000895d */ /* 0x008fea0003900000 */
[----:B------:R-:W3:Y:S02]  /*9870*/  @!P0 SYNCS.PHASECHK.TRANS64 P0, [R0+URZ+0xb0], R3 ;  /* 0x0000b003000085a7 */ /* 0x000ee400080010ff */
[----:B---3--:R-:W-:Y:S05]  /*9880*/  @!P0 BRA `(.L_x_103) ;  /* 0xfffffffc00f08947 */ /* 0x008fea000383ffff */
[----:B------:R-:W-:Y:S05]  /*9890*/  BRA `(.L_x_201) ;  /* 0xffffffc0007c7947 */ /* 0x000fea000383ffff */
.L_x_114:
[----:B-1----:R-:W-:Y:S04]  /*98a0*/  MOV R0, UR48 ;  /* 0x0000003000007c02 */ /* 0x002fe80008000f00 */
[----:B------:R1:W3:Y:S03]  /*98b0*/  SYNCS.PHASECHK.TRANS64.TRYWAIT P1, [R0+URZ+0x60], R5 ;  /* 0x00006005000075a7 */ /* 0x0002e600080211ff */
[----:B---3--:R-:W-:Y:S05]  /*98c0*/  @!P1 NANOSLEEP.SYNCS 0x989680 ;  /* 0x009896800000995d */ /* 0x008fea0003900000 */
[----:B------:R-:W3:Y:S02]  /*98d0*/  @!P1 SYNCS.PHASECHK.TRANS64 P1, [R0+URZ+0x60], R5 ;  /* 0x00006005000095a7 */ /* 0x000ee400080210ff */
[----:B---3--:R-:W-:Y:S05]  /*98e0*/  @!P1 BRA `(.L_x_114) ;  /* 0xfffffffc00ec9947 */ /* 0x008fea000383ffff */
[----:B------:R-:W-:Y:S05]  /*98f0*/  BRA `(.L_x_113) ;  /* 0xffffffcc00847947 */ /* 0x000fea000383ffff */
.L_x_116:
[----:B-1----:R1:W4:Y:S02]  /*9900*/  SYNCS.PHASECHK.TRANS64.TRYWAIT P0, [R74+URZ+0xd0], R3 ;  /* 0x0000d0034a0075a7 */ /* 0x00232400080011ff */
[----:B----4-:R-:W-:Y:S05]  /*9910*/  @!P0 NANOSLEEP.SYNCS 0x989680 ;  /* 0x009896800000895d */ /* 0x010fea0003900000 */
[----:B------:R-:W4:Y:S02]  /*9920*/  @!P0 SYNCS.PHASECHK.TRANS64 P0, [R74+URZ+0xd0], R3 ;  /* 0x0000d0034a0085a7 */ /* 0x000f2400080010ff */
[----:B----4-:R-:W-:Y:S05]  /*9930*/  @!P0 BRA `(.L_x_116) ;  /* 0xfffffffc00f08947 */ /* 0x010fea000383ffff */
[----:B------:R-:W-:Y:S05]  /*9940*/  BRA `(.L_x_115) ;  /* 0xffffffcc00a47947 */ /* 0x000fea000383ffff */
.L_x_125:
[----:B--2---:R2:W3:Y:S02]  /*9950*/  SYNCS.PHASECHK.TRANS64.TRYWAIT P0, [R3+URZ+0x60], R0 ;  /* 0x00006000030075a7 */ /* 0x0044e400080011ff */
[----:B---3--:R-:W-:Y:S05]  /*9960*/  @!P0 NANOSLEEP.SYNCS 0x989680 ;  /* 0x009896800000895d */ /* 0x008fea0003900000 */
[----:B------:R-:W3:Y:S02]  /*9970*/  @!P0 SYNCS.PHASECHK.TRANS64 P0, [R3+URZ+0x60], R0 ;  /* 0x00006000030085a7 */ /* 0x000ee400080010ff */
[----:B---3--:R-:W-:Y:S05]  /*9980*/  @!P0 BRA `(.L_x_125) ;  /* 0xfffffffc00f08947 */ /* 0x008fea000383ffff */
[----:B------:R-:W-:Y:S05]  /*9990*/  BRA `(.L_x_124) ;  /* 0xffffffd400b07947 */ /* 0x000fea000383ffff */
.L_x_133:
[----:B--2---:R2:W3:Y:S02]  /*99a0*/  SYNCS.PHASECHK.TRANS64.TRYWAIT P0, [R83+URZ+0x60], R4 ;  /* 0x00006004530075a7 */ /* 0x0044e400080011ff */
[----:B---3--:R-:W-:Y:S05]  /*99b0*/  @!P0 NANOSLEEP.SYNCS 0x989680 ;  /* 0x009896800000895d */ /* 0x008fea0003900000 */
[----:B------:R-:W3:Y:S02]  /*99c0*/  @!P0 SYNCS.PHASECHK.TRANS64 P0, [R83+URZ+0x60], R4 ;  /* 0x00006004530085a7 */ /* 0x000ee400080010ff */
[----:B---3--:R-:W-:Y:S05]  /*99d0*/  @!P0 BRA `(.L_x_133) ;  /* 0xfffffffc00f08947 */ /* 0x008fea000383ffff */
[----:B------:R-:W-:Y:S05]  /*99e0*/  BRA `(.L_x_132) ;  /* 0xffffffdc00cc7947 */ /* 0x000fea000383ffff */
.L_x_141:
[----:B--2---:R2:W3:Y:S02]  /*99f0*/  SYNCS.PHASECHK.TRANS64.TRYWAIT P0, [R88+URZ+0x60], R3 ;  /* 0x00006003580075a7 */ /* 0x0044e400080011ff */
[----:B---3--:R-:W-:Y:S05]  /*9a00*/  @!P0 NANOSLEEP.SYNCS 0x989680 ;  /* 0x009896800000895d */ /* 0x008fea0003900000 */
[----:B------:R-:W3:Y:S02]  /*9a10*/  @!P0 SYNCS.PHASECHK.TRANS64 P0, [R88+URZ+0x60], R3 ;  /* 0x00006003580085a7 */ /* 0x000ee400080010ff */
[----:B---3--:R-:W-:Y:S05]  /*9a20*/  @!P0 BRA `(.L_x_141) ;  /* 0xfffffffc00f08947 */ /* 0x008fea000383ffff */
[----:B------:R-:W-:Y:S05]  /*9a30*/  BRA `(.L_x_140) ;  /* 0xffffffe400e87947 */ /* 0x000fea000383ffff */
        .weak           $__internal_0_$__cuda_sm10x_tcgen05_guardrail_trap_col_being_dealloced_not_returned_by_alloc
        .type           $__internal_0_$__cuda_sm10x_tcgen05_guardrail_trap_col_being_dealloced_not_returned_by_alloc,@function
        .size           $__internal_0_$__cuda_sm10x_tcgen05_guardrail_trap_col_being_dealloced_not_returned_by_alloc,($__internal_1_$__cuda_sm10x_tcgen05_guardrail_trap_phase_invalid_during_alloc - $__internal_0_$__cuda_sm10x_tcgen05_guardrail_trap_col_being_dealloced_not_returned_by_alloc)
$__internal_0_$__cuda_sm10x_tcgen05_guardrail_trap_col_being_dealloced_not_returned_by_alloc:
[----:B------:R-:W-:Y:S05]  /*9a40*/  BPT.TRAP 0x1 ;  /* 0x000000040000795c */ /* 0x000fea0000300000 */
[----:B------:R-:W-:-:S04]  /*9a50*/  HFMA2 R3, -RZ, RZ, 0, 0 ;  /* 0x00000000ff037431 */ /* 0x000fc800000001ff */
[----:B------:R-:W-:Y:S05]  /*9a60*/  RET.REL.NODEC R2 `(_ZN7cutlass13device_kernelINS_4gemm6kernel13GemmUniversalIN4cute5tupleIJiiiiEEENS1_10collective13CollectiveMmaINS1_35MainloopSm100TmaUmmaWarpSpecializedILi6ELi2ELi4ENS5_IJNS4_1CILi2EEENSA_ILi1EEESC_EEEEENS5_IJNSA_ILi128EEESF_SF_EEENS_10bfloat16_tENS5_IJlSC_lEEESH_SI_NS4_8TiledMMAINS4_8MMA_AtomIJNS4_26SM100_MMA_F16BF16_2x1SM_SSISH_SH_fLi128ELi128ELNS4_4UMMA5MajorE0ELSN_0ELNSM_7ScaleInE0ELSO_0EEEEEENS4_6LayoutINS5_IJSC_SC_SC_EEENS5_IJNSA_ILi0EEEST_ST_EEEEENS5_IJNS4_10UnderscoreESW_SW_EEEEENS4_18SM100_TMA_2SM_LOADENS4_14ComposedLayoutINS4_7SwizzleILi3ELi4ELi3EEENS4_18smem_ptr_flag_bitsILi16EEENSR_INS5_IJNSA_ILi8EEENSA_ILi64EEEEEENS5_IJS16_SC_EEEEEEEvNS4_8identityESZ_S1A_vS1B_EENS_8epilogue10collective18CollectiveEpilogueINS1D_23Sm100TmaWarpSpecializedILi4ELi2ELi16ELb1ELb0EEEJNS5_IJS16_SF_SF_EEENS5_IJNSR_IS16_SC_EENSR_INS5_IJNSA_ILi16EEESB_EEENS5_IJSC_S16_EEEEEEEESH_SI_SH_SI_NS1D_6fusion15FusionCallbacksIS1H_NS1P_17LinearCombinationISH_fSH_fLNS_15FloatRoundStyleE2EEES1I_S1O_JEEENS4_5SM1004TMEM4LOAD26SM100_TMEM_LOAD_32dp32b16xENS4_13SM90_TMA_LOADENS10_INS11_ILi1ELi4ELi3EEES14_NSR_INS5_IJS15_S1K_EEENS5_IJS1K_SC_EEEEEEENS4_39AutoVectorizingCopyWithAssumedAlignmentILi128EEENS4_14SM90_TMA_STOREES24_S26_S26_EEEvvEEEEvNT_6ParamsE) ;  /* 0xffffff6402647950 */ /* 0x000fea0003c3ffff */
        .weak           $__internal_1_$__cuda_sm10x_tcgen05_guardrail_trap_phase_invalid_during_alloc
        .type           $__internal_1_$__cuda_sm10x_tcgen05_guardrail_trap_phase_invalid_during_alloc,@function
        .size           $__internal_1_$__cuda_sm10x_tcgen05_guardrail_trap_phase_invalid_during_alloc,($__internal_2_$__cuda_sm10x_tcgen05_guardrail_trap_unallocated_columns_being_dealloced - $__internal_1_$__cuda_sm10x_tcgen05_guardrail_trap_phase_invalid_during_alloc)
$__internal_1_$__cuda_sm10x_tcgen05_guardrail_trap_phase_invalid_during_alloc:
[----:B------:R-:W-:Y:S05]  /*9a70*/  BPT.TRAP 0x1 ;  /* 0x000000040000795c */ /* 0x000fea0000300000 */
[----:B------:R-:W-:-:S04]  /*9a80*/  MOV R3, 0x0 ;  /* 0x0000000000037802 */ /* 0x000fc80000000f00 */
[----:B------:R-:W-:Y:S05]  /*9a90*/  RET.REL.NODEC R2 `(_ZN7cutlass13device_kernelINS_4gemm6kernel13GemmUniversalIN4cute5tupleIJiiiiEEENS1_10collective13CollectiveMmaINS1_35MainloopSm100TmaUmmaWarpSpecializedILi6ELi2ELi4ENS5_IJNS4_1CILi2EEENSA_ILi1EEESC_EEEEENS5_IJNSA_ILi128EEESF_SF_EEENS_10bfloat16_tENS5_IJlSC_lEEESH_SI_NS4_8TiledMMAINS4_8MMA_AtomIJNS4_26SM100_MMA_F16BF16_2x1SM_SSISH_SH_fLi128ELi128ELNS4_4UMMA5MajorE0ELSN_0ELNSM_7ScaleInE0ELSO_0EEEEEENS4_6LayoutINS5_IJSC_SC_SC_EEENS5_IJNSA_ILi0EEEST_ST_EEEEENS5_IJNS4_10UnderscoreESW_SW_EEEEENS4_18SM100_TMA_2SM_LOADENS4_14ComposedLayoutINS4_7SwizzleILi3ELi4ELi3EEENS4_18smem_ptr_flag_bitsILi16EEENSR_INS5_IJNSA_ILi8EEENSA_ILi64EEEEEENS5_IJS16_SC_EEEEEEEvNS4_8identityESZ_S1A_vS1B_EENS_8epilogue10collective18CollectiveEpilogueINS1D_23Sm100TmaWarpSpecializedILi4ELi2ELi16ELb1ELb0EEEJNS5_IJS16_SF_SF_EEENS5_IJNSR_IS16_SC_EENSR_INS5_IJNSA_ILi16EEESB_EEENS5_IJSC_S16_EEEEEEEESH_SI_SH_SI_NS1D_6fusion15FusionCallbacksIS1H_NS1P_17LinearCombinationISH_fSH_fLNS_15FloatRoundStyleE2EEES1I_S1O_JEEENS4_5SM1004TMEM4LOAD26SM100_TMEM_LOAD_32dp32b16xENS4_13SM90_TMA_LOADENS10_INS11_ILi1ELi4ELi3EEES14_NSR_INS5_IJS15_S1K_EEENS5_IJS1K_SC_EEEEEEENS4_39AutoVectorizingCopyWithAssumedAlignmentILi128EEENS4_14SM90_TMA_STOREES24_S26_S26_EEEvvEEEEvNT_6ParamsE) ;  /* 0xffffff6402587950 */ /* 0x000fea0003c3ffff */
        .weak           $__internal_2_$__cuda_sm10x_tcgen05_guardrail_trap_unallocated_columns_being_dealloced
        .type           $__internal_2_$__cuda_sm10x_tcgen05_guardrail_trap_unallocated_columns_being_dealloced,@function
        .size           $__internal_2_$__cuda_sm10x_tcgen05_guardrail_trap_unallocated_columns_being_dealloced,(.L_x_203 - $__internal_2_$__cuda_sm10x_tcgen05_guardrail_trap_unallocated_columns_being_dealloced)
$__internal_2_$__cuda_sm10x_tcgen05_guardrail_trap_unallocated_columns_being_dealloced:
[----:B------:R-:W-:Y:S05]  /*9aa0*/  BPT.TRAP 0x1 ;  /* 0x000000040000795c */ /* 0x000fea0000300000 */
[----:B------:R-:W-:-:S04]  /*9ab0*/  HFMA2 R3, -RZ, RZ, 0, 0 ;  /* 0x00000000ff037431 */ /* 0x000fc800000001ff */
[----:B------:R-:W-:Y:S05]  /*9ac0*/  RET.REL.NODEC R2 `(_ZN7cutlass13device_kernelINS_4gemm6kernel13GemmUniversalIN4cute5tupleIJiiiiEEENS1_10collective13CollectiveMmaINS1_35MainloopSm100TmaUmmaWarpSpecializedILi6ELi2ELi4ENS5_IJNS4_1CILi2EEENSA_ILi1EEESC_EEEEENS5_IJNSA_ILi128EEESF_SF_EEENS_10bfloat16_tENS5_IJlSC_lEEESH_SI_NS4_8TiledMMAINS4_8MMA_AtomIJNS4_26SM100_MMA_F16BF16_2x1SM_SSISH_SH_fLi128ELi128ELNS4_4UMMA5MajorE0ELSN_0ELNSM_7ScaleInE0ELSO_0EEEEEENS4_6LayoutINS5_IJSC_SC_SC_EEENS5_IJNSA_ILi0EEEST_ST_EEEEENS5_IJNS4_10UnderscoreESW_SW_EEEEENS4_18SM100_TMA_2SM_LOADENS4_14ComposedLayoutINS4_7SwizzleILi3ELi4ELi3EEENS4_18smem_ptr_flag_bitsILi16EEENSR_INS5_IJNSA_ILi8EEENSA_ILi64EEEEEENS5_IJS16_SC_EEEEEEEvNS4_8identityESZ_S1A_vS1B_EENS_8epilogue10collective18CollectiveEpilogueINS1D_23Sm100TmaWarpSpecializedILi4ELi2ELi16ELb1ELb0EEEJNS5_IJS16_SF_SF_EEENS5_IJNSR_IS16_SC_EENSR_INS5_IJNSA_ILi16EEESB_EEENS5_IJSC_S16_EEEEEEEESH_SI_SH_SI_NS1D_6fusion15FusionCallbacksIS1H_NS1P_17LinearCombinationISH_fSH_fLNS_15FloatRoundStyleE2EEES1I_S1O_JEEENS4_5SM1004TMEM4LOAD26SM100_TMEM_LOAD_32dp32b16xENS4_13SM90_TMA_LOADENS10_INS11_ILi1ELi4ELi3EEES14_NSR_INS5_IJS15_S1K_EEENS5_IJS1K_SC_EEEEEEENS4_39AutoVectorizingCopyWithAssumedAlignmentILi128EEENS4_14SM90_TMA_STOREES24_S26_S26_EEEvvEEEEvNT_6ParamsE) ;  /* 0xffffff64024c7950 */ /* 0x000fea0003c3ffff */
.L_x_202:
[----:B------:R-:W-:-:S00]  /*9ad0*/  BRA `(.L_x_202) ;  /* 0xfffffffc00fc7947 */ /* 0x000fc0000383ffff */
[----:B------:R-:W-:-:S00]  /*9ae0*/  NOP ;  /* 0x0000000000007918 */ /* 0x000fc00000000000 */
        /* <DEDUP_REMOVED lines=9> */
.L_x_203:


//--------------------- .nv.global.init           --------------------------
	.section	.nv.global.init,"aw",@progbits
.nv.global.init:
	.type		$str$27,@object
	.size		$str$27,($str$28 - $str$27)
$str$27:
        /*0000*/ 	.byte	0x28, 0x61, 0x64, 0x64, 0x72, 0x65, 0x73, 0x73, 0x20, 0x26, 0x20, 0x6d, 0x61, 0x73, 0x6b, 0x29
        /*0010*/ 	.byte	0x20, 0x3d, 0x3d, 0x20, 0x30, 0x00
	.type		$str$28,@object
	.size		$str$28,($str$26 - $str$28)
$str$28:
        /*0016*/ 	.byte	0x2f, 0x74, 0x6d, 0x70, 0x2f, 0x63, 0x75, 0x74, 0x6c, 0x61, 0x73, 0x73, 0x5f, 0x73, 0x77, 0x65
        /*0026*/ 	.byte	0x65, 0x70, 0x5f, 0x73, 0x72, 0x63, 0x2f, 0x69, 0x6e, 0x63, 0x6c, 0x75, 0x64, 0x65, 0x2f, 0x63
        /*0036*/ 	.byte	0x75, 0x74, 0x65, 0x2f, 0x70, 0x6f, 0x69, 0x6e, 0x74, 0x65, 0x72, 0x5f, 0x66, 0x6c, 0x61, 0x67
        /*0046*/ 	.byte	0x67, 0x65, 0x64, 0x2e, 0x68, 0x70, 0x70, 0x00
	.type		$str$26,@object
	.size		$str$26,($str$25 - $str$26)
$str$26:
        /*004e*/ 	.byte	0x2f, 0x74, 0x6d, 0x70, 0x2f, 0x63, 0x75, 0x74, 0x6c, 0x61, 0x73, 0x73, 0x5f, 0x73, 0x77, 0x65
        /*005e*/ 	.byte	0x65, 0x70, 0x5f, 0x73, 0x72, 0x63, 0x2f, 0x69, 0x6e, 0x63, 0x6c, 0x75, 0x64, 0x65, 0x2f, 0x63
        /*006e*/ 	.byte	0x75, 0x74, 0x65, 0x2f, 0x61, 0x74, 0x6f, 0x6d, 0x2f, 0x63, 0x6f, 0x70, 0x79, 0x5f, 0x74, 0x72
        /*007e*/ 	.byte	0x61, 0x69, 0x74, 0x73, 0x5f, 0x73, 0x6d, 0x31, 0x30, 0x30, 0x2e, 0x68, 0x70, 0x70, 0x00
	.type		$str$25,@object
	.size		$str$25,(__unnamed_1 - $str$25)
$str$25:
        /*008d*/ 	.byte	0x28, 0x28, 0x75, 0x69, 0x6e, 0x74, 0x33, 0x32, 0x5f, 0x74, 0x28, 0x74, 0x68, 0x72, 0x65, 0x61
        /*009d*/ 	.byte	0x64, 0x49, 0x64, 0x78, 0x2e, 0x78, 0x29, 0x20, 0x2f, 0x20, 0x33, 0x32, 0x29, 0x20, 0x25, 0x20
        /*00ad*/ 	.byte	0x34, 0x29, 0x20, 0x3d, 0x3d, 0x20, 0x28, 0x28, 0x28, 0x74, 0x6d, 0x65, 0x6d, 0x5f, 0x61, 0x64
        /*00bd*/ 	.byte	0x64, 0x72, 0x20, 0x3e, 0x3e, 0x20, 0x31, 0x36, 0x29, 0x20, 0x2f, 0x20, 0x33, 0x32, 0x29, 0x20
        /*00cd*/ 	.byte	0x25, 0x20, 0x34, 0x29, 0x00
	.type		__unnamed_1,@object
	.size		__unnamed_1,(__unnamed_2 - __unnamed_1)
__unnamed_1:
        /*00d2*/ 	.byte	0x61, 0x75, 0x74, 0x6f, 0x20, 0x63, 0x75, 0x74, 0x65, 0x3a, 0x3a, 0x61, 0x73, 0x5f, 0x70, 0x6f
        /* <DEDUP_REMOVED lines=24> */
        /*0262*/ 	.byte	0x43, 0x3c, 0x32, 0x30, 0x34, 0x38, 0x3e, 0x3e, 0x3e, 0x3e, 0x5d, 0x00
	.type		__unnamed_2,@object
	.size		__unnamed_2,(.L_2 - __unnamed_2)
__unnamed_2:
        /* <DEDUP_REMOVED lines=40> */
        /*04ee*/ 	.byte	0x3a, 0x3a, 0x43, 0x3c, 0x30, 0x3e, 0x3e, 0x3e, 0x3e, 0x5d, 0x00
.L_2:


//--------------------- .nv.shared._ZN7cutlass13device_kernelINS_4gemm6kernel13GemmUniversalIN4cute5tupleIJiiiiEEENS1_10collective13CollectiveMmaINS1_35MainloopSm100TmaUmmaWarpSpecializedILi6ELi2ELi4ENS5_IJNS4_1CILi2EEENSA_ILi1EEESC_EEEEENS5_IJNSA_ILi128EEESF_SF_EEENS_10bfloat16_tENS5_IJlSC_lEEESH_SI_NS4_8TiledMMAINS4_8MMA_AtomIJNS4_26SM100_MMA_F16BF16_2x1SM_SSISH_SH_fLi128ELi128ELNS4_4UMMA5MajorE0ELSN_0ELNSM_7ScaleInE0ELSO_0EEEEEENS4_6LayoutINS5_IJSC_SC_SC_EEENS5_IJNSA_ILi0EEEST_ST_EEEEENS5_IJNS4_10UnderscoreESW_SW_EEEEENS4_18SM100_TMA_2SM_LOADENS4_14ComposedLayoutINS4_7SwizzleILi3ELi4ELi3EEENS4_18smem_ptr_flag_bitsILi16EEENSR_INS5_IJNSA_ILi8EEENSA_ILi64EEEEEENS5_IJS16_SC_EEEEEEEvNS4_8identityESZ_S1A_vS1B_EENS_8epilogue10collective18CollectiveEpilogueINS1D_23Sm100TmaWarpSpecializedILi4ELi2ELi16ELb1ELb0EEEJNS5_IJS16_SF_SF_EEENS5_IJNSR_IS16_SC_EENSR_INS5_IJNSA_ILi16EEESB_EEENS5_IJSC_S16_EEEEEEEESH_SI_SH_SI_NS1D_6fusion15FusionCallbacksIS1H_NS1P_17LinearCombinationISH_fSH_fLNS_15FloatRoundStyleE2EEES1I_S1O_JEEENS4_5SM1004TMEM4LOAD26SM100_TMEM_LOAD_32dp32b16xENS4_13SM90_TMA_LOADENS10_INS11_ILi1ELi4ELi3EEES14_NSR_INS5_IJS15_S1K_EEENS5_IJS1K_SC_EEEEEEENS4_39AutoVectorizingCopyWithAssumedAlignmentILi128EEENS4_14SM90_TMA_STOREES24_S26_S26_EEEvvEEEEvNT_6ParamsE --------------------------
	.section	.nv.shared._ZN7cutlass13device_kernelINS_4gemm6kernel13GemmUniversalIN4cute5tupleIJiiiiEEENS1_10collective13CollectiveMmaINS1_35MainloopSm100TmaUmmaWarpSpecializedILi6ELi2ELi4ENS5_IJNS4_1CILi2EEENSA_ILi1EEESC_EEEEENS5_IJNSA_ILi128EEESF_SF_EEENS_10bfloat16_tENS5_IJlSC_lEEESH_SI_NS4_8TiledMMAINS4_8MMA_AtomIJNS4_26SM100_MMA_F16BF16_2x1SM_SSISH_SH_fLi128ELi128ELNS4_4UMMA5MajorE0ELSN_0ELNSM_7ScaleInE0ELSO_0EEEEEENS4_6LayoutINS5_IJSC_SC_SC_EEENS5_IJNSA_ILi0EEEST_ST_EEEEENS5_IJNS4_10UnderscoreESW_SW_EEEEENS4_18SM100_TMA_2SM_LOADENS4_14ComposedLayoutINS4_7SwizzleILi3ELi4ELi3EEENS4_18smem_ptr_flag_bitsILi16EEENSR_INS5_IJNSA_ILi8EEENSA_ILi64EEEEEENS5_IJS16_SC_EEEEEEEvNS4_8identityESZ_S1A_vS1B_EENS_8epilogue10collective18CollectiveEpilogueINS1D_23Sm100TmaWarpSpecializedILi4ELi2ELi16ELb1ELb0EEEJNS5_IJS16_SF_SF_EEENS5_IJNSR_IS16_SC_EENSR_INS5_IJNSA_ILi16EEESB_EEENS5_IJSC_S16_EEEEEEEESH_SI_SH_SI_NS1D_6fusion15FusionCallbacksIS1H_NS1P_17LinearCombinationISH_fSH_fLNS_15FloatRoundStyleE2EEES1I_S1O_JEEENS4_5SM1004TMEM4LOAD26SM100_TMEM_LOAD_32dp32b16xENS4_13SM90_TMA_LOADENS10_INS11_ILi1ELi4ELi3EEES14_NSR_INS5_IJS15_S1K_EEENS5_IJS1K_SC_EEEEEEENS4_39AutoVectorizingCopyWithAssumedAlignmentILi128EEENS4_14SM90_TMA_STOREES24_S26_S26_EEEvvEEEEvNT_6ParamsE,"aw",@nobits
	.sectionflags	@""
	.align	16
	.zero		1024


//--------------------- .nv.shared.reserved.0     --------------------------
	.section	.nv.shared.reserved.0,"aw",@nobits
	.weak		__nv_reservedSMEM_offset_0_alias
	.size		__nv_reservedSMEM_offset_0_alias, 0, 64
	.other		__nv_reservedSMEM_offset_0_alias,@"STO_CUDA_RESERVED_SHARED STV_DEFAULT"
__nv_reservedSMEM_offset_0_alias:
	.zero		0
.nv.shared.reserved.0:
	.zero		64
	.weak		__nv_reservedSMEM_tcgen05_partition
	.type		__nv_reservedSMEM_tcgen05_partition,@object
	.size		__nv_reservedSMEM_tcgen05_partition,(.L_0 - __nv_reservedSMEM_tcgen05_partition)
__nv_reservedSMEM_tcgen05_partition:
	.zero		32
.L_0:


//--------------------- .nv.global                --------------------------
	.section	.nv.global,"aw",@nobits
.nv.global:
	.type		_ZN40_INTERNAL_21d197ef_4_k_cu_8702a990_163504cute1_E,@object
	.size		_ZN40_INTERNAL_21d197ef_4_k_cu_8702a990_163504cute1_E,(_ZN40_INTERNAL_21d197ef_4_k_cu_8702a990_163504cuda3std3__45__cpo6cbeginE - _ZN40_INTERNAL_21d197ef_4_k_cu_8702a990_163504cute1_E)
_ZN40_INTERNAL_21d197ef_4_k_cu_8702a990_163504cute1_E:
	.zero		1
	.type		_ZN40_INTERNAL_21d197ef_4_k_cu_8702a990_163504cuda3std3__45__cpo6cbeginE,@object
	.size		_ZN40_INTERNAL_21d197ef_4_k_cu_8702a990_163504cuda3std3__45__cpo6cbeginE,(_ZN40_INTERNAL_21d197ef_4_k_cu_8702a990_163504cuda3std3__48in_placeE - _ZN40_INTERNAL_21d197ef_4_k_cu_8702a990_163504cuda3std3__45__cpo6cbeginE)
_ZN40_INTERNAL_21d197ef_4_k_cu_8702a990_163504cuda3std3__45__cpo6cbeginE:
	.zero		1
	.type		_ZN40_INTERNAL_21d197ef_4_k_cu_8702a990_163504cuda3std3__48in_placeE,@object
	.size		_ZN40_INTERNAL_21d197ef_4_k_cu_8702a990_163504cuda3std3__48in_placeE,(_ZN40_INTERNAL_21d197ef_4_k_cu_8702a990_163504cuda3std6ranges3__45__cpo9iter_moveE - _ZN40_INTERNAL_21d197ef_4_k_cu_8702a990_163504cuda3std3__48in_placeE)
_ZN40_INTERNAL_21d197ef_4_k_cu_8702a990_163504cuda3std3__48in_placeE:
	.zero		1
	.type		_ZN40_INTERNAL_21d197ef_4_k_cu_8702a990_163504cuda3std6ranges3__45__cpo9iter_moveE,@object
	.size		_ZN40_INTERNAL_21d197ef_4_k_cu_8702a990_163504cuda3std6ranges3__45__cpo9iter_moveE,(_ZN40_INTERNAL_21d197ef_4_k_cu_8702a990_163504cuda3std3__45__cpo5beginE - _ZN40_INTERNAL_21d197ef_4_k_cu_8702a990_163504cuda3std6ranges3__45__cpo9iter_moveE)
_ZN40_INTERNAL_21d197ef_4_k_cu_8702a990_163504cuda3std6ranges3__45__cpo9iter_moveE:
	.zero		1
	.type		_ZN40_INTERNAL_21d197ef_4_k_cu_8702a990_163504cuda3std3__45__cpo5beginE,@object
	.size		_ZN40_INTERNAL_21d197ef_4_k_cu_8702a990_163504cuda3std3__45__cpo5beginE,(_ZN40_INTERNAL_21d197ef_4_k_cu_8702a990_163504cuda3std3__442_GLOBAL__N__21d197ef_4_k_cu_8702a990_163506ignoreE - _ZN40_INTERNAL_21d197ef_4_k_cu_8702a990_163504cuda3std3__45__cpo5beginE)
_ZN40_INTERNAL_21d197ef_4_k_cu_8702a990_163504cuda3std3__45__cpo5beginE:
	.zero		1
	.type		_ZN40_INTERNAL_21d197ef_4_k_cu_8702a990_163504cuda3std3__442_GLOBAL__N__21d197ef_4_k_cu_8702a990_163506ignoreE,@object
	.size		_ZN40_INTERNAL_21d197ef_4_k_cu_8702a990_163504cuda3std3__442_GLOBAL__N__21d197ef_4_k_cu_8702a990_163506ignoreE,(_ZN40_INTERNAL_21d197ef_4_k_cu_8702a990_163504cute7productE - _ZN40_INTERNAL_21d197ef_4_k_cu_8702a990_163504cuda3std3__442_GLOBAL__N__21d197ef_4_k_cu_8702a990_163506ignoreE)
_ZN40_INTERNAL_21d197ef_4_k_cu_8702a990_163504cuda3std3__442_GLOBAL__N__21d197ef_4_k_cu_8702a990_163506ignoreE:
	.zero		1
	.type		_ZN40_INTERNAL_21d197ef_4_k_cu_8702a990_163504cute7productE,@object
	.size		_ZN40_INTERNAL_21d197ef_4_k_cu_8702a990_163504cute7productE,(_ZN40_INTERNAL_21d197ef_4_k_cu_8702a990_163504cuda3std3__45__cpo3endE - _ZN40_INTERNAL_21d197ef_4_k_cu_8702a990_163504cute7productE)
_ZN40_INTERNAL_21d197ef_4_k_cu_8702a990_163504cute7productE:
	.zero		1
	.type		_ZN40_INTERNAL_21d197ef_4_k_cu_8702a990_163504cuda3std3__45__cpo3endE,@object
	.size		_ZN40_INTERNAL_21d197ef_4_k_cu_8702a990_163504cuda3std3__45__cpo3endE,(_ZN40_INTERNAL_21d197ef_4_k_cu_8702a990_163504cuda3std3__419piecewise_constructE - _ZN40_INTERNAL_21d197ef_4_k_cu_8702a990_163504cuda3std3__45__cpo3endE)
_ZN40_INTERNAL_21d197ef_4_k_cu_8702a990_163504cuda3std3__45__cpo3endE:
	.zero		1
	.type		_ZN40_INTERNAL_21d197ef_4_k_cu_8702a990_163504cuda3std3__419piecewise_constructE,@object
	.size		_ZN40_INTERNAL_21d197ef_4_k_cu_8702a990_163504cuda3std3__419piecewise_constructE,(_ZN40_INTERNAL_21d197ef_4_k_cu_8702a990_163504cuda3std3__45__cpo4cendE - _ZN40_INTERNAL_21d197ef_4_k_cu_8702a990_163504cuda3std3__419piecewise_constructE)
_ZN40_INTERNAL_21d197ef_4_k_cu_8702a990_163504cuda3std3__419piecewise_constructE:
	.zero		1
	.type		_ZN40_INTERNAL_21d197ef_4_k_cu_8702a990_163504cuda3std3__45__cpo4cendE,@object
	.size		_ZN40_INTERNAL_21d197ef_4_k_cu_8702a990_163504cuda3std3__45__cpo4cendE,(_ZN40_INTERNAL_21d197ef_4_k_cu_8702a990_163504cuda3std6ranges3__45__cpo4swapE - _ZN40_INTERNAL_21d197ef_4_k_cu_8702a990_163504cuda3std3__45__cpo4cendE)
_ZN40_INTERNAL_21d197ef_4_k_cu_8702a990_163504cuda3std3__45__cpo4cendE:
	.zero		1
	.type		_ZN40_INTERNAL_21d197ef_4_k_cu_8702a990_163504cuda3std6ranges3__45__cpo4swapE,@object
	.size		_ZN40_INTERNAL_21d197ef_4_k_cu_8702a990_163504cuda3std6ranges3__45__cpo4swapE,(.L_10 - _ZN40_INTERNAL_21d197ef_4_k_cu_8702a990_163504cuda3std6ranges3__45__cpo4swapE)
_ZN40_INTERNAL_21d197ef_4_k_cu_8702a990_163504cuda3std6ranges3__45__cpo4swapE:
	.zero		1
.L_10:


//--------------------- .nv.constant0._ZN7cutlass13device_kernelINS_4gemm6kernel13GemmUniversalIN4cute5tupleIJiiiiEEENS1_10collective13CollectiveMmaINS1_35MainloopSm100TmaUmmaWarpSpecializedILi6ELi2ELi4ENS5_IJNS4_1CILi2EEENSA_ILi1EEESC_EEEEENS5_IJNSA_ILi128EEESF_SF_EEENS_10bfloat16_tENS5_IJlSC_lEEESH_SI_NS4_8TiledMMAINS4_8MMA_AtomIJNS4_26SM100_MMA_F16BF16_2x1SM_SSISH_SH_fLi128ELi128ELNS4_4UMMA5MajorE0ELSN_0ELNSM_7ScaleInE0ELSO_0EEEEEENS4_6LayoutINS5_IJSC_SC_SC_EEENS5_IJNSA_ILi0EEEST_ST_EEEEENS5_IJNS4_10UnderscoreESW_SW_EEEEENS4_18SM100_TMA_2SM_LOADENS4_14ComposedLayoutINS4_7SwizzleILi3ELi4ELi3EEENS4_18smem_ptr_flag_bitsILi16EEENSR_INS5_IJNSA_ILi8EEENSA_ILi64EEEEEENS5_IJS16_SC_EEEEEEEvNS4_8identityESZ_S1A_vS1B_EENS_8epilogue10collective18CollectiveEpilogueINS1D_23Sm100TmaWarpSpecializedILi4ELi2ELi16ELb1ELb0EEEJNS5_IJS16_SF_SF_EEENS5_IJNSR_IS16_SC_EENSR_INS5_IJNSA_ILi16EEESB_EEENS5_IJSC_S16_EEEEEEEESH_SI_SH_SI_NS1D_6fusion15FusionCallbacksIS1H_NS1P_17LinearCombinationISH_fSH_fLNS_15FloatRoundStyleE2EEES1I_S1O_JEEENS4_5SM1004TMEM4LOAD26SM100_TMEM_LOAD_32dp32b16xENS4_13SM90_TMA_LOADENS10_INS11_ILi1ELi4ELi3EEES14_NSR_INS5_IJS15_S1K_EEENS5_IJS1K_SC_EEEEEEENS4_39AutoVectorizingCopyWithAssumedAlignmentILi128EEENS4_14SM90_TMA_STOREES24_S26_S26_EEEvvEEEEvNT_6ParamsE --------------------------
	.section	.nv.constant0._ZN7cutlass13device_kernelINS_4gemm6kernel13GemmUniversalIN4cute5tupleIJiiiiEEENS1_10collective13CollectiveMmaINS1_35MainloopSm100TmaUmmaWarpSpecializedILi6ELi2ELi4ENS5_IJNS4_1CILi2EEENSA_ILi1EEESC_EEEEENS5_IJNSA_ILi128EEESF_SF_EEENS_10bfloat16_tENS5_IJlSC_lEEESH_SI_NS4_8TiledMMAINS4_8MMA_AtomIJNS4_26SM100_MMA_F16BF16_2x1SM_SSISH_SH_fLi128ELi128ELNS4_4UMMA5MajorE0ELSN_0ELNSM_7ScaleInE0ELSO_0EEEEEENS4_6LayoutINS5_IJSC_SC_SC_EEENS5_IJNSA_ILi0EEEST_ST_EEEEENS5_IJNS4_10UnderscoreESW_SW_EEEEENS4_18SM100_TMA_2SM_LOADENS4_14ComposedLayoutINS4_7SwizzleILi3ELi4ELi3EEENS4_18smem_ptr_flag_bitsILi16EEENSR_INS5_IJNSA_ILi8EEENSA_ILi64EEEEEENS5_IJS16_SC_EEEEEEEvNS4_8identityESZ_S1A_vS1B_EENS_8epilogue10collective18CollectiveEpilogueINS1D_23Sm100TmaWarpSpecializedILi4ELi2ELi16ELb1ELb0EEEJNS5_IJS16_SF_SF_EEENS5_IJNSR_IS16_SC_EENSR_INS5_IJNSA_ILi16EEESB_EEENS5_IJSC_S16_EEEEEEEESH_SI_SH_SI_NS1D_6fusion15FusionCallbacksIS1H_NS1P_17LinearCombinationISH_fSH_fLNS_15FloatRoundStyleE2EEES1I_S1O_JEEENS4_5SM1004TMEM4LOAD26SM100_TMEM_LOAD_32dp32b16xENS4_13SM90_TMA_LOADENS10_INS11_ILi1ELi4ELi3EEES14_NSR_INS5_IJS15_S1K_EEENS5_IJS1K_SC_EEEEEEENS4_39AutoVectorizingCopyWithAssumedAlignmentILi128EEENS4_14SM90_TMA_STOREES24_S26_S26_EEEvvEEEEvNT_6ParamsE,"a",@progbits
	.sectionflags	@""
	.align	4
.nv.constant0._ZN7cutlass13device_kernelINS_4gemm6kernel13GemmUniversalIN4cute5tupleIJiiiiEEENS1_10collective13CollectiveMmaINS1_35MainloopSm100TmaUmmaWarpSpecializedILi6ELi2ELi4ENS5_IJNS4_1CILi2EEENSA_ILi1EEESC_EEEEENS5_IJNSA_ILi128EEESF_SF_EEENS_10bfloat16_tENS5_IJlSC_lEEESH_SI_NS4_8TiledMMAINS4_8MMA_AtomIJNS4_26SM100_MMA_F16BF16_2x1SM_SSISH_SH_fLi128ELi128ELNS4_4UMMA5MajorE0ELSN_0ELNSM_7ScaleInE0ELSO_0EEEEEENS4_6LayoutINS5_IJSC_SC_SC_EEENS5_IJNSA_ILi0EEEST_ST_EEEEENS5_IJNS4_10UnderscoreESW_SW_EEEEENS4_18SM100_TMA_2SM_LOADENS4_14ComposedLayoutINS4_7SwizzleILi3ELi4ELi3EEENS4_18smem_ptr_flag_bitsILi16EEENSR_INS5_IJNSA_ILi8EEENSA_ILi64EEEEEENS5_IJS16_SC_EEEEEEEvNS4_8identityESZ_S1A_vS1B_EENS_8epilogue10collective18CollectiveEpilogueINS1D_23Sm100TmaWarpSpecializedILi4ELi2ELi16ELb1ELb0EEEJNS5_IJS16_SF_SF_EEENS5_IJNSR_IS16_SC_EENSR_INS5_IJNSA_ILi16EEESB_EEENS5_IJSC_S16_EEEEEEEESH_SI_SH_SI_NS1D_6fusion15FusionCallbacksIS1H_NS1P_17LinearCombinationISH_fSH_fLNS_15FloatRoundStyleE2EEES1I_S1O_JEEENS4_5SM1004TMEM4LOAD26SM100_TMEM_LOAD_32dp32b16xENS4_13SM90_TMA_LOADENS10_INS11_ILi1ELi4ELi3EEES14_NSR_INS5_IJS15_S1K_EEENS5_IJS1K_SC_EEEEEEENS4_39AutoVectorizingCopyWithAssumedAlignmentILi128EEENS4_14SM90_TMA_STOREES24_S26_S26_EEEvvEEEEvNT_6ParamsE:
	.zero		2944


//--------------------- SYMBOLS --------------------------

	.type		.nv.reservedSmem.offset0,@object
	.size		.nv.reservedSmem.offset0,0x4
	.type		.nv.reservedSmem.cap,@object
	.size		.nv.reservedSmem.cap,0x4
	.type		__assertfail,@function
